//
// Generated by NVIDIA NVVM Compiler
//
// Compiler Build ID: CL-36424714
// Cuda compilation tools, release 13.0, V13.0.88
// Based on NVVM 20.0.0
//

.version 9.0
.target sm_100
.address_size 64

	// .globl	_Z15relu_activationPfi
.extern .shared .align 16 .b8 shared_data[];

.visible .entry _Z15relu_activationPfi(
	.param .u64 .ptr .align 1 _Z15relu_activationPfi_param_0,
	.param .u32 _Z15relu_activationPfi_param_1
)
{
	.reg .pred 	%p<2>;
	.reg .b32 	%r<6>;
	.reg .b32 	%f<3>;
	.reg .b64 	%rd<5>;

	ld.param.u64 	%rd1, [_Z15relu_activationPfi_param_0];
	ld.param.u32 	%r2, [_Z15relu_activationPfi_param_1];
	mov.u32 	%r3, %ctaid.x;
	mov.u32 	%r4, %ntid.x;
	mov.u32 	%r5, %tid.x;
	mad.lo.s32 	%r1, %r3, %r4, %r5;
	setp.ge.s32 	%p1, %r1, %r2;
	@%p1 bra 	$L__BB0_2;
	cvta.to.global.u64 	%rd2, %rd1;
	mul.wide.s32 	%rd3, %r1, 4;
	add.s64 	%rd4, %rd2, %rd3;
	ld.global.f32 	%f1, [%rd4];
	max.f32 	%f2, %f1, 0f00000000;
	st.global.f32 	[%rd4], %f2;
$L__BB0_2:
	ret;

}
	// .globl	_Z18softmax_activationPfi
.visible .entry _Z18softmax_activationPfi(
	.param .u64 .ptr .align 1 _Z18softmax_activationPfi_param_0,
	.param .u32 _Z18softmax_activationPfi_param_1
)
{
	.reg .pred 	%p<15>;
	.reg .b32 	%r<33>;
	.reg .b32 	%f<38>;
	.reg .b64 	%rd<9>;

	ld.param.u64 	%rd2, [_Z18softmax_activationPfi_param_0];
	ld.param.u32 	%r17, [_Z18softmax_activationPfi_param_1];
	cvta.to.global.u64 	%rd1, %rd2;
	ld.global.f32 	%f35, [%rd1];
	mov.u32 	%r1, %tid.x;
	setp.ge.s32 	%p1, %r1, %r17;
	@%p1 bra 	$L__BB1_3;
	mov.u32 	%r2, %ntid.x;
	mov.u32 	%r28, %r1;
$L__BB1_2:
	mul.wide.s32 	%rd3, %r28, 4;
	add.s64 	%rd4, %rd1, %rd3;
	ld.global.f32 	%f11, [%rd4];
	setp.gt.f32 	%p2, %f11, %f35;
	selp.f32 	%f35, %f11, %f35, %p2;
	add.s32 	%r28, %r28, %r2;
	setp.lt.s32 	%p3, %r28, %r17;
	@%p3 bra 	$L__BB1_2;
$L__BB1_3:
	shl.b32 	%r18, %r1, 2;
	mov.u32 	%r19, shared_data;
	add.s32 	%r5, %r19, %r18;
	st.shared.f32 	[%r5], %f35;
	bar.sync 	0;
	mov.u32 	%r6, %ntid.x;
	setp.lt.u32 	%p4, %r6, 2;
	@%p4 bra 	$L__BB1_9;
	mov.u32 	%r29, %r6;
$L__BB1_5:
	mov.u32 	%r7, %r29;
	shr.u32 	%r29, %r7, 1;
	setp.ge.u32 	%p5, %r1, %r29;
	@%p5 bra 	$L__BB1_8;
	shl.b32 	%r20, %r29, 2;
	add.s32 	%r21, %r5, %r20;
	ld.shared.f32 	%f5, [%r21];
	ld.shared.f32 	%f12, [%r5];
	setp.leu.f32 	%p6, %f5, %f12;
	@%p6 bra 	$L__BB1_8;
	st.shared.f32 	[%r5], %f5;
$L__BB1_8:
	bar.sync 	0;
	setp.gt.u32 	%p7, %r7, 3;
	@%p7 bra 	$L__BB1_5;
$L__BB1_9:
	setp.ge.s32 	%p8, %r1, %r17;
	mov.f32 	%f37, 0f00000000;
	@%p8 bra 	$L__BB1_12;
	mov.f32 	%f37, 0f00000000;
	ld.shared.f32 	%f6, [shared_data];
	mov.u32 	%r30, %r1;
$L__BB1_11:
	mul.wide.s32 	%rd5, %r30, 4;
	add.s64 	%rd6, %rd1, %rd5;
	ld.global.f32 	%f15, [%rd6];
	sub.f32 	%f16, %f15, %f6;
	fma.rn.f32 	%f17, %f16, 0f3BBB989D, 0f3F000000;
	cvt.sat.f32.f32 	%f18, %f17;
	mov.f32 	%f19, 0f4B400001;
	mov.f32 	%f20, 0f437C0000;
	fma.rm.f32 	%f21, %f18, %f20, %f19;
	add.f32 	%f22, %f21, 0fCB40007F;
	neg.f32 	%f23, %f22;
	fma.rn.f32 	%f24, %f16, 0f3FB8AA3B, %f23;
	fma.rn.f32 	%f25, %f16, 0f32A57060, %f24;
	mov.b32 	%r22, %f21;
	shl.b32 	%r23, %r22, 23;
	mov.b32 	%f26, %r23;
	ex2.approx.ftz.f32 	%f27, %f25;
	mul.f32 	%f28, %f27, %f26;
	st.global.f32 	[%rd6], %f28;
	add.f32 	%f37, %f37, %f28;
	add.s32 	%r30, %r30, %r6;
	setp.lt.s32 	%p9, %r30, %r17;
	@%p9 bra 	$L__BB1_11;
$L__BB1_12:
	setp.lt.u32 	%p10, %r6, 2;
	st.shared.f32 	[%r5], %f37;
	bar.sync 	0;
	@%p10 bra 	$L__BB1_17;
	mov.u32 	%r31, %r6;
$L__BB1_14:
	shr.u32 	%r12, %r31, 1;
	setp.ge.u32 	%p11, %r1, %r12;
	@%p11 bra 	$L__BB1_16;
	shl.b32 	%r24, %r12, 2;
	add.s32 	%r25, %r5, %r24;
	ld.shared.f32 	%f29, [%r25];
	ld.shared.f32 	%f30, [%r5];
	add.f32 	%f31, %f29, %f30;
	st.shared.f32 	[%r5], %f31;
$L__BB1_16:
	bar.sync 	0;
	setp.gt.u32 	%p12, %r31, 3;
	mov.u32 	%r31, %r12;
	@%p12 bra 	$L__BB1_14;
$L__BB1_17:
	mov.u32 	%r26, %ctaid.x;
	mad.lo.s32 	%r32, %r26, %r6, %r1;
	setp.ge.s32 	%p13, %r32, %r17;
	@%p13 bra 	$L__BB1_20;
	ld.shared.f32 	%f10, [shared_data];
	mov.u32 	%r27, %nctaid.x;
	mul.lo.s32 	%r14, %r6, %r27;
$L__BB1_19:
	mul.wide.s32 	%rd7, %r32, 4;
	add.s64 	%rd8, %rd1, %rd7;
	ld.global.f32 	%f32, [%rd8];
	div.rn.f32 	%f33, %f32, %f10;
	st.global.f32 	[%rd8], %f33;
	add.s32 	%r32, %r32, %r14;
	setp.lt.s32 	%p14, %r32, %r17;
	@%p14 bra 	$L__BB1_19;
$L__BB1_20:
	ret;

}
	// .globl	_Z18convolution_kernelPfS_S_iiii
.visible .entry _Z18convolution_kernelPfS_S_iiii(
	.param .u64 .ptr .align 1 _Z18convolution_kernelPfS_S_iiii_param_0,
	.param .u64 .ptr .align 1 _Z18convolution_kernelPfS_S_iiii_param_1,
	.param .u64 .ptr .align 1 _Z18convolution_kernelPfS_S_iiii_param_2,
	.param .u32 _Z18convolution_kernelPfS_S_iiii_param_3,
	.param .u32 _Z18convolution_kernelPfS_S_iiii_param_4,
	.param .u32 _Z18convolution_kernelPfS_S_iiii_param_5,
	.param .u32 _Z18convolution_kernelPfS_S_iiii_param_6
)
{
	.reg .pred 	%p<13>;
	.reg .b32 	%r<56>;
	.reg .b32 	%f<119>;
	.reg .b64 	%rd<26>;

	ld.param.u64 	%rd6, [_Z18convolution_kernelPfS_S_iiii_param_0];
	ld.param.u64 	%rd7, [_Z18convolution_kernelPfS_S_iiii_param_1];
	ld.param.u32 	%r25, [_Z18convolution_kernelPfS_S_iiii_param_3];
	ld.param.u32 	%r26, [_Z18convolution_kernelPfS_S_iiii_param_5];
	ld.param.u32 	%r27, [_Z18convolution_kernelPfS_S_iiii_param_6];
	cvta.to.global.u64 	%rd1, %rd7;
	cvta.to.global.u64 	%rd2, %rd6;
	mov.u32 	%r1, %ctaid.z;
	mov.u32 	%r28, %ctaid.y;
	mov.u32 	%r29, %ntid.y;
	mov.u32 	%r30, %tid.y;
	mad.lo.s32 	%r2, %r28, %r29, %r30;
	mov.u32 	%r31, %ctaid.x;
	mov.u32 	%r32, %ntid.x;
	mov.u32 	%r33, %tid.x;
	mad.lo.s32 	%r3, %r31, %r32, %r33;
	max.s32 	%r34, %r2, %r3;
	setp.ge.s32 	%p1, %r34, %r27;
	@%p1 bra 	$L__BB2_18;
	setp.lt.s32 	%p2, %r26, 1;
	mov.f32 	%f117, 0f00000000;
	@%p2 bra 	$L__BB2_17;
	mul.lo.s32 	%r4, %r26, %r1;
	and.b32  	%r5, %r26, 15;
	and.b32  	%r6, %r26, 7;
	and.b32  	%r7, %r26, 2147483632;
	and.b32  	%r8, %r26, 3;
	neg.s32 	%r9, %r7;
	mov.f32 	%f117, 0f00000000;
	mov.b32 	%r49, 0;
$L__BB2_3:
	setp.lt.u32 	%p3, %r26, 16;
	add.s32 	%r37, %r49, %r2;
	mad.lo.s32 	%r11, %r37, %r25, %r3;
	add.s32 	%r38, %r49, %r4;
	mul.lo.s32 	%r12, %r38, %r26;
	mov.b32 	%r54, 0;
	@%p3 bra 	$L__BB2_6;
	mov.u32 	%r50, %r11;
	mov.u32 	%r51, %r12;
	mov.u32 	%r52, %r9;
$L__BB2_5:
	.pragma "nounroll";
	mul.wide.s32 	%rd8, %r51, 4;
	add.s64 	%rd9, %rd1, %rd8;
	mul.wide.s32 	%rd10, %r50, 4;
	add.s64 	%rd11, %rd2, %rd10;
	ld.global.f32 	%f20, [%rd11];
	ld.global.f32 	%f21, [%rd9];
	fma.rn.f32 	%f22, %f20, %f21, %f117;
	ld.global.f32 	%f23, [%rd11+4];
	ld.global.f32 	%f24, [%rd9+4];
	fma.rn.f32 	%f25, %f23, %f24, %f22;
	ld.global.f32 	%f26, [%rd11+8];
	ld.global.f32 	%f27, [%rd9+8];
	fma.rn.f32 	%f28, %f26, %f27, %f25;
	ld.global.f32 	%f29, [%rd11+12];
	ld.global.f32 	%f30, [%rd9+12];
	fma.rn.f32 	%f31, %f29, %f30, %f28;
	ld.global.f32 	%f32, [%rd11+16];
	ld.global.f32 	%f33, [%rd9+16];
	fma.rn.f32 	%f34, %f32, %f33, %f31;
	ld.global.f32 	%f35, [%rd11+20];
	ld.global.f32 	%f36, [%rd9+20];
	fma.rn.f32 	%f37, %f35, %f36, %f34;
	ld.global.f32 	%f38, [%rd11+24];
	ld.global.f32 	%f39, [%rd9+24];
	fma.rn.f32 	%f40, %f38, %f39, %f37;
	ld.global.f32 	%f41, [%rd11+28];
	ld.global.f32 	%f42, [%rd9+28];
	fma.rn.f32 	%f43, %f41, %f42, %f40;
	ld.global.f32 	%f44, [%rd11+32];
	ld.global.f32 	%f45, [%rd9+32];
	fma.rn.f32 	%f46, %f44, %f45, %f43;
	ld.global.f32 	%f47, [%rd11+36];
	ld.global.f32 	%f48, [%rd9+36];
	fma.rn.f32 	%f49, %f47, %f48, %f46;
	ld.global.f32 	%f50, [%rd11+40];
	ld.global.f32 	%f51, [%rd9+40];
	fma.rn.f32 	%f52, %f50, %f51, %f49;
	ld.global.f32 	%f53, [%rd11+44];
	ld.global.f32 	%f54, [%rd9+44];
	fma.rn.f32 	%f55, %f53, %f54, %f52;
	ld.global.f32 	%f56, [%rd11+48];
	ld.global.f32 	%f57, [%rd9+48];
	fma.rn.f32 	%f58, %f56, %f57, %f55;
	ld.global.f32 	%f59, [%rd11+52];
	ld.global.f32 	%f60, [%rd9+52];
	fma.rn.f32 	%f61, %f59, %f60, %f58;
	ld.global.f32 	%f62, [%rd11+56];
	ld.global.f32 	%f63, [%rd9+56];
	fma.rn.f32 	%f64, %f62, %f63, %f61;
	ld.global.f32 	%f65, [%rd11+60];
	ld.global.f32 	%f66, [%rd9+60];
	fma.rn.f32 	%f117, %f65, %f66, %f64;
	add.s32 	%r52, %r52, 16;
	add.s32 	%r51, %r51, 16;
	add.s32 	%r50, %r50, 16;
	setp.ne.s32 	%p4, %r52, 0;
	mov.u32 	%r54, %r7;
	@%p4 bra 	$L__BB2_5;
$L__BB2_6:
	setp.eq.s32 	%p5, %r5, 0;
	@%p5 bra 	$L__BB2_16;
	add.s32 	%r39, %r5, -1;
	setp.lt.u32 	%p6, %r39, 7;
	@%p6 bra 	$L__BB2_9;
	add.s32 	%r40, %r11, %r54;
	mul.wide.s32 	%rd12, %r40, 4;
	add.s64 	%rd13, %rd2, %rd12;
	ld.global.f32 	%f68, [%rd13];
	add.s32 	%r41, %r54, %r12;
	mul.wide.s32 	%rd14, %r41, 4;
	add.s64 	%rd15, %rd1, %rd14;
	ld.global.f32 	%f69, [%rd15];
	fma.rn.f32 	%f70, %f68, %f69, %f117;
	ld.global.f32 	%f71, [%rd13+4];
	ld.global.f32 	%f72, [%rd15+4];
	fma.rn.f32 	%f73, %f71, %f72, %f70;
	ld.global.f32 	%f74, [%rd13+8];
	ld.global.f32 	%f75, [%rd15+8];
	fma.rn.f32 	%f76, %f74, %f75, %f73;
	ld.global.f32 	%f77, [%rd13+12];
	ld.global.f32 	%f78, [%rd15+12];
	fma.rn.f32 	%f79, %f77, %f78, %f76;
	ld.global.f32 	%f80, [%rd13+16];
	ld.global.f32 	%f81, [%rd15+16];
	fma.rn.f32 	%f82, %f80, %f81, %f79;
	ld.global.f32 	%f83, [%rd13+20];
	ld.global.f32 	%f84, [%rd15+20];
	fma.rn.f32 	%f85, %f83, %f84, %f82;
	ld.global.f32 	%f86, [%rd13+24];
	ld.global.f32 	%f87, [%rd15+24];
	fma.rn.f32 	%f88, %f86, %f87, %f85;
	ld.global.f32 	%f89, [%rd13+28];
	ld.global.f32 	%f90, [%rd15+28];
	fma.rn.f32 	%f117, %f89, %f90, %f88;
	add.s32 	%r54, %r54, 8;
$L__BB2_9:
	setp.eq.s32 	%p7, %r6, 0;
	@%p7 bra 	$L__BB2_16;
	add.s32 	%r42, %r6, -1;
	setp.lt.u32 	%p8, %r42, 3;
	@%p8 bra 	$L__BB2_12;
	add.s32 	%r43, %r11, %r54;
	mul.wide.s32 	%rd16, %r43, 4;
	add.s64 	%rd17, %rd2, %rd16;
	ld.global.f32 	%f92, [%rd17];
	add.s32 	%r44, %r54, %r12;
	mul.wide.s32 	%rd18, %r44, 4;
	add.s64 	%rd19, %rd1, %rd18;
	ld.global.f32 	%f93, [%rd19];
	fma.rn.f32 	%f94, %f92, %f93, %f117;
	ld.global.f32 	%f95, [%rd17+4];
	ld.global.f32 	%f96, [%rd19+4];
	fma.rn.f32 	%f97, %f95, %f96, %f94;
	ld.global.f32 	%f98, [%rd17+8];
	ld.global.f32 	%f99, [%rd19+8];
	fma.rn.f32 	%f100, %f98, %f99, %f97;
	ld.global.f32 	%f101, [%rd17+12];
	ld.global.f32 	%f102, [%rd19+12];
	fma.rn.f32 	%f117, %f101, %f102, %f100;
	add.s32 	%r54, %r54, 4;
$L__BB2_12:
	setp.eq.s32 	%p9, %r8, 0;
	@%p9 bra 	$L__BB2_16;
	setp.eq.s32 	%p10, %r8, 1;
	add.s32 	%r45, %r11, %r54;
	mul.wide.s32 	%rd20, %r45, 4;
	add.s64 	%rd3, %rd2, %rd20;
	ld.global.f32 	%f103, [%rd3];
	add.s32 	%r46, %r54, %r12;
	mul.wide.s32 	%rd21, %r46, 4;
	add.s64 	%rd4, %rd1, %rd21;
	ld.global.f32 	%f104, [%rd4];
	fma.rn.f32 	%f117, %f103, %f104, %f117;
	@%p10 bra 	$L__BB2_16;
	setp.eq.s32 	%p11, %r8, 2;
	ld.global.f32 	%f105, [%rd3+4];
	ld.global.f32 	%f106, [%rd4+4];
	fma.rn.f32 	%f117, %f105, %f106, %f117;
	@%p11 bra 	$L__BB2_16;
	ld.global.f32 	%f107, [%rd3+8];
	ld.global.f32 	%f108, [%rd4+8];
	fma.rn.f32 	%f117, %f107, %f108, %f117;
$L__BB2_16:
	add.s32 	%r49, %r49, 1;
	setp.ne.s32 	%p12, %r49, %r26;
	@%p12 bra 	$L__BB2_3;
$L__BB2_17:
	ld.param.u64 	%rd25, [_Z18convolution_kernelPfS_S_iiii_param_2];
	mad.lo.s32 	%r47, %r27, %r1, %r2;
	mad.lo.s32 	%r48, %r47, %r27, %r3;
	cvta.to.global.u64 	%rd22, %rd25;
	mul.wide.s32 	%rd23, %r48, 4;
	add.s64 	%rd24, %rd22, %rd23;
	st.global.f32 	[%rd24], %f117;
$L__BB2_18:
	ret;

}
	// .globl	_Z14pooling_kernelPfS_iiii
.visible .entry _Z14pooling_kernelPfS_iiii(
	.param .u64 .ptr .align 1 _Z14pooling_kernelPfS_iiii_param_0,
	.param .u64 .ptr .align 1 _Z14pooling_kernelPfS_iiii_param_1,
	.param .u32 _Z14pooling_kernelPfS_iiii_param_2,
	.param .u32 _Z14pooling_kernelPfS_iiii_param_3,
	.param .u32 _Z14pooling_kernelPfS_iiii_param_4,
	.param .u32 _Z14pooling_kernelPfS_iiii_param_5
)
{
	.reg .pred 	%p<44>;
	.reg .b32 	%r<50>;
	.reg .b32 	%f<88>;
	.reg .b64 	%rd<16>;

	ld.param.u64 	%rd5, [_Z14pooling_kernelPfS_iiii_param_0];
	ld.param.u64 	%rd4, [_Z14pooling_kernelPfS_iiii_param_1];
	ld.param.u32 	%r25, [_Z14pooling_kernelPfS_iiii_param_2];
	ld.param.u32 	%r26, [_Z14pooling_kernelPfS_iiii_param_3];
	ld.param.u32 	%r27, [_Z14pooling_kernelPfS_iiii_param_5];
	cvta.to.global.u64 	%rd1, %rd5;
	mov.u32 	%r1, %ctaid.z;
	mov.u32 	%r28, %ctaid.y;
	mov.u32 	%r29, %ntid.y;
	mov.u32 	%r30, %tid.y;
	mad.lo.s32 	%r2, %r28, %r29, %r30;
	mov.u32 	%r31, %ctaid.x;
	mov.u32 	%r32, %ntid.x;
	mov.u32 	%r33, %tid.x;
	mad.lo.s32 	%r3, %r31, %r32, %r33;
	max.s32 	%r34, %r2, %r3;
	setp.ge.s32 	%p1, %r34, %r27;
	@%p1 bra 	$L__BB3_18;
	setp.lt.s32 	%p2, %r26, 1;
	mov.f32 	%f86, 0fFF800000;
	@%p2 bra 	$L__BB3_17;
	mul.lo.s32 	%r36, %r26, %r2;
	mul.lo.s32 	%r4, %r26, %r3;
	mad.lo.s32 	%r5, %r25, %r1, %r36;
	and.b32  	%r6, %r26, 15;
	add.s32 	%r7, %r6, -1;
	and.b32  	%r8, %r26, 7;
	add.s32 	%r9, %r8, -1;
	and.b32  	%r10, %r26, 2147483632;
	and.b32  	%r11, %r26, 3;
	neg.s32 	%r12, %r10;
	add.s64 	%rd2, %rd1, 32;
	mov.f32 	%f86, 0fFF800000;
	mov.b32 	%r44, 0;
$L__BB3_3:
	setp.lt.u32 	%p3, %r26, 16;
	add.s32 	%r38, %r5, %r44;
	mad.lo.s32 	%r14, %r38, %r25, %r4;
	mov.b32 	%r48, 0;
	@%p3 bra 	$L__BB3_6;
	mov.u32 	%r45, %r14;
	mov.u32 	%r46, %r12;
$L__BB3_5:
	.pragma "nounroll";
	mul.wide.s32 	%rd6, %r45, 4;
	add.s64 	%rd7, %rd2, %rd6;
	ld.global.f32 	%f20, [%rd7+-32];
	setp.gt.f32 	%p4, %f86, %f20;
	selp.f32 	%f21, %f86, %f20, %p4;
	ld.global.f32 	%f22, [%rd7+-28];
	setp.gt.f32 	%p5, %f21, %f22;
	selp.f32 	%f23, %f21, %f22, %p5;
	ld.global.f32 	%f24, [%rd7+-24];
	setp.gt.f32 	%p6, %f23, %f24;
	selp.f32 	%f25, %f23, %f24, %p6;
	ld.global.f32 	%f26, [%rd7+-20];
	setp.gt.f32 	%p7, %f25, %f26;
	selp.f32 	%f27, %f25, %f26, %p7;
	ld.global.f32 	%f28, [%rd7+-16];
	setp.gt.f32 	%p8, %f27, %f28;
	selp.f32 	%f29, %f27, %f28, %p8;
	ld.global.f32 	%f30, [%rd7+-12];
	setp.gt.f32 	%p9, %f29, %f30;
	selp.f32 	%f31, %f29, %f30, %p9;
	ld.global.f32 	%f32, [%rd7+-8];
	setp.gt.f32 	%p10, %f31, %f32;
	selp.f32 	%f33, %f31, %f32, %p10;
	ld.global.f32 	%f34, [%rd7+-4];
	setp.gt.f32 	%p11, %f33, %f34;
	selp.f32 	%f35, %f33, %f34, %p11;
	ld.global.f32 	%f36, [%rd7];
	setp.gt.f32 	%p12, %f35, %f36;
	selp.f32 	%f37, %f35, %f36, %p12;
	ld.global.f32 	%f38, [%rd7+4];
	setp.gt.f32 	%p13, %f37, %f38;
	selp.f32 	%f39, %f37, %f38, %p13;
	ld.global.f32 	%f40, [%rd7+8];
	setp.gt.f32 	%p14, %f39, %f40;
	selp.f32 	%f41, %f39, %f40, %p14;
	ld.global.f32 	%f42, [%rd7+12];
	setp.gt.f32 	%p15, %f41, %f42;
	selp.f32 	%f43, %f41, %f42, %p15;
	ld.global.f32 	%f44, [%rd7+16];
	setp.gt.f32 	%p16, %f43, %f44;
	selp.f32 	%f45, %f43, %f44, %p16;
	ld.global.f32 	%f46, [%rd7+20];
	setp.gt.f32 	%p17, %f45, %f46;
	selp.f32 	%f47, %f45, %f46, %p17;
	ld.global.f32 	%f48, [%rd7+24];
	setp.gt.f32 	%p18, %f47, %f48;
	selp.f32 	%f49, %f47, %f48, %p18;
	ld.global.f32 	%f50, [%rd7+28];
	setp.gt.f32 	%p19, %f49, %f50;
	selp.f32 	%f86, %f49, %f50, %p19;
	add.s32 	%r46, %r46, 16;
	add.s32 	%r45, %r45, 16;
	setp.ne.s32 	%p20, %r46, 0;
	mov.u32 	%r48, %r10;
	@%p20 bra 	$L__BB3_5;
$L__BB3_6:
	setp.eq.s32 	%p21, %r6, 0;
	@%p21 bra 	$L__BB3_16;
	setp.lt.u32 	%p22, %r7, 7;
	@%p22 bra 	$L__BB3_9;
	add.s32 	%r39, %r14, %r48;
	mul.wide.s32 	%rd8, %r39, 4;
	add.s64 	%rd9, %rd1, %rd8;
	ld.global.f32 	%f52, [%rd9];
	setp.gt.f32 	%p23, %f86, %f52;
	selp.f32 	%f53, %f86, %f52, %p23;
	ld.global.f32 	%f54, [%rd9+4];
	setp.gt.f32 	%p24, %f53, %f54;
	selp.f32 	%f55, %f53, %f54, %p24;
	ld.global.f32 	%f56, [%rd9+8];
	setp.gt.f32 	%p25, %f55, %f56;
	selp.f32 	%f57, %f55, %f56, %p25;
	ld.global.f32 	%f58, [%rd9+12];
	setp.gt.f32 	%p26, %f57, %f58;
	selp.f32 	%f59, %f57, %f58, %p26;
	ld.global.f32 	%f60, [%rd9+16];
	setp.gt.f32 	%p27, %f59, %f60;
	selp.f32 	%f61, %f59, %f60, %p27;
	ld.global.f32 	%f62, [%rd9+20];
	setp.gt.f32 	%p28, %f61, %f62;
	selp.f32 	%f63, %f61, %f62, %p28;
	ld.global.f32 	%f64, [%rd9+24];
	setp.gt.f32 	%p29, %f63, %f64;
	selp.f32 	%f65, %f63, %f64, %p29;
	ld.global.f32 	%f66, [%rd9+28];
	setp.gt.f32 	%p30, %f65, %f66;
	selp.f32 	%f86, %f65, %f66, %p30;
	add.s32 	%r48, %r48, 8;
$L__BB3_9:
	setp.eq.s32 	%p31, %r8, 0;
	@%p31 bra 	$L__BB3_16;
	setp.lt.u32 	%p32, %r9, 3;
	@%p32 bra 	$L__BB3_12;
	add.s32 	%r40, %r14, %r48;
	mul.wide.s32 	%rd10, %r40, 4;
	add.s64 	%rd11, %rd1, %rd10;
	ld.global.f32 	%f68, [%rd11];
	setp.gt.f32 	%p33, %f86, %f68;
	selp.f32 	%f69, %f86, %f68, %p33;
	ld.global.f32 	%f70, [%rd11+4];
	setp.gt.f32 	%p34, %f69, %f70;
	selp.f32 	%f71, %f69, %f70, %p34;
	ld.global.f32 	%f72, [%rd11+8];
	setp.gt.f32 	%p35, %f71, %f72;
	selp.f32 	%f73, %f71, %f72, %p35;
	ld.global.f32 	%f74, [%rd11+12];
	setp.gt.f32 	%p36, %f73, %f74;
	selp.f32 	%f86, %f73, %f74, %p36;
	add.s32 	%r48, %r48, 4;
$L__BB3_12:
	setp.eq.s32 	%p37, %r11, 0;
	@%p37 bra 	$L__BB3_16;
	setp.eq.s32 	%p38, %r11, 1;
	add.s32 	%r41, %r14, %r48;
	mul.wide.s32 	%rd12, %r41, 4;
	add.s64 	%rd3, %rd1, %rd12;
	ld.global.f32 	%f75, [%rd3];
	setp.gt.f32 	%p39, %f86, %f75;
	selp.f32 	%f86, %f86, %f75, %p39;
	@%p38 bra 	$L__BB3_16;
	setp.eq.s32 	%p40, %r11, 2;
	ld.global.f32 	%f76, [%rd3+4];
	setp.gt.f32 	%p41, %f86, %f76;
	selp.f32 	%f86, %f86, %f76, %p41;
	@%p40 bra 	$L__BB3_16;
	ld.global.f32 	%f77, [%rd3+8];
	setp.gt.f32 	%p42, %f86, %f77;
	selp.f32 	%f86, %f86, %f77, %p42;
$L__BB3_16:
	add.s32 	%r44, %r44, 1;
	setp.ne.s32 	%p43, %r44, %r26;
	@%p43 bra 	$L__BB3_3;
$L__BB3_17:
	mad.lo.s32 	%r42, %r27, %r1, %r2;
	mad.lo.s32 	%r43, %r42, %r27, %r3;
	cvta.to.global.u64 	%rd13, %rd4;
	mul.wide.s32 	%rd14, %r43, 4;
	add.s64 	%rd15, %rd13, %rd14;
	st.global.f32 	[%rd15], %f86;
$L__BB3_18:
	ret;

}
	// .globl	_Z18dense_layer_kernelPfS_S_S_ii
.visible .entry _Z18dense_layer_kernelPfS_S_S_ii(
	.param .u64 .ptr .align 1 _Z18dense_layer_kernelPfS_S_S_ii_param_0,
	.param .u64 .ptr .align 1 _Z18dense_layer_kernelPfS_S_S_ii_param_1,
	.param .u64 .ptr .align 1 _Z18dense_layer_kernelPfS_S_S_ii_param_2,
	.param .u64 .ptr .align 1 _Z18dense_layer_kernelPfS_S_S_ii_param_3,
	.param .u32 _Z18dense_layer_kernelPfS_S_S_ii_param_4,
	.param .u32 _Z18dense_layer_kernelPfS_S_S_ii_param_5
)
{
	.reg .pred 	%p<11>;
	.reg .b32 	%r<38>;
	.reg .b32 	%f<110>;
	.reg .b64 	%rd<35>;

	ld.param.u64 	%rd12, [_Z18dense_layer_kernelPfS_S_S_ii_param_0];
	ld.param.u64 	%rd13, [_Z18dense_layer_kernelPfS_S_S_ii_param_1];
	ld.param.u64 	%rd10, [_Z18dense_layer_kernelPfS_S_S_ii_param_2];
	ld.param.u64 	%rd11, [_Z18dense_layer_kernelPfS_S_S_ii_param_3];
	ld.param.u32 	%r23, [_Z18dense_layer_kernelPfS_S_S_ii_param_4];
	ld.param.u32 	%r24, [_Z18dense_layer_kernelPfS_S_S_ii_param_5];
	cvta.to.global.u64 	%rd1, %rd13;
	cvta.to.global.u64 	%rd2, %rd12;
	mov.u32 	%r25, %ctaid.x;
	mov.u32 	%r26, %ntid.x;
	mov.u32 	%r27, %tid.x;
	mad.lo.s32 	%r1, %r25, %r26, %r27;
	setp.ge.s32 	%p1, %r1, %r24;
	@%p1 bra 	$L__BB4_15;
	cvta.to.global.u64 	%rd14, %rd10;
	mul.wide.s32 	%rd15, %r1, 4;
	add.s64 	%rd16, %rd14, %rd15;
	ld.global.f32 	%f109, [%rd16];
	setp.lt.s32 	%p2, %r23, 1;
	@%p2 bra 	$L__BB4_14;
	mul.lo.s32 	%r2, %r23, %r1;
	and.b32  	%r3, %r23, 15;
	setp.lt.u32 	%p3, %r23, 16;
	mov.b32 	%r34, 0;
	@%p3 bra 	$L__BB4_5;
	and.b32  	%r34, %r23, 2147483632;
	neg.s32 	%r32, %r34;
	add.s64 	%rd33, %rd2, 32;
	add.s64 	%rd4, %rd1, 32;
	mov.u32 	%r31, %r2;
$L__BB4_4:
	.pragma "nounroll";
	mul.wide.s32 	%rd17, %r31, 4;
	add.s64 	%rd18, %rd4, %rd17;
	ld.global.f32 	%f16, [%rd33+-32];
	ld.global.f32 	%f17, [%rd18+-32];
	fma.rn.f32 	%f18, %f16, %f17, %f109;
	ld.global.f32 	%f19, [%rd33+-28];
	ld.global.f32 	%f20, [%rd18+-28];
	fma.rn.f32 	%f21, %f19, %f20, %f18;
	ld.global.f32 	%f22, [%rd33+-24];
	ld.global.f32 	%f23, [%rd18+-24];
	fma.rn.f32 	%f24, %f22, %f23, %f21;
	ld.global.f32 	%f25, [%rd33+-20];
	ld.global.f32 	%f26, [%rd18+-20];
	fma.rn.f32 	%f27, %f25, %f26, %f24;
	ld.global.f32 	%f28, [%rd33+-16];
	ld.global.f32 	%f29, [%rd18+-16];
	fma.rn.f32 	%f30, %f28, %f29, %f27;
	ld.global.f32 	%f31, [%rd33+-12];
	ld.global.f32 	%f32, [%rd18+-12];
	fma.rn.f32 	%f33, %f31, %f32, %f30;
	ld.global.f32 	%f34, [%rd33+-8];
	ld.global.f32 	%f35, [%rd18+-8];
	fma.rn.f32 	%f36, %f34, %f35, %f33;
	ld.global.f32 	%f37, [%rd33+-4];
	ld.global.f32 	%f38, [%rd18+-4];
	fma.rn.f32 	%f39, %f37, %f38, %f36;
	ld.global.f32 	%f40, [%rd33];
	ld.global.f32 	%f41, [%rd18];
	fma.rn.f32 	%f42, %f40, %f41, %f39;
	ld.global.f32 	%f43, [%rd33+4];
	ld.global.f32 	%f44, [%rd18+4];
	fma.rn.f32 	%f45, %f43, %f44, %f42;
	ld.global.f32 	%f46, [%rd33+8];
	ld.global.f32 	%f47, [%rd18+8];
	fma.rn.f32 	%f48, %f46, %f47, %f45;
	ld.global.f32 	%f49, [%rd33+12];
	ld.global.f32 	%f50, [%rd18+12];
	fma.rn.f32 	%f51, %f49, %f50, %f48;
	ld.global.f32 	%f52, [%rd33+16];
	ld.global.f32 	%f53, [%rd18+16];
	fma.rn.f32 	%f54, %f52, %f53, %f51;
	ld.global.f32 	%f55, [%rd33+20];
	ld.global.f32 	%f56, [%rd18+20];
	fma.rn.f32 	%f57, %f55, %f56, %f54;
	ld.global.f32 	%f58, [%rd33+24];
	ld.global.f32 	%f59, [%rd18+24];
	fma.rn.f32 	%f60, %f58, %f59, %f57;
	ld.global.f32 	%f61, [%rd33+28];
	ld.global.f32 	%f62, [%rd18+28];
	fma.rn.f32 	%f109, %f61, %f62, %f60;
	add.s32 	%r32, %r32, 16;
	add.s64 	%rd33, %rd33, 64;
	add.s32 	%r31, %r31, 16;
	setp.ne.s32 	%p4, %r32, 0;
	@%p4 bra 	$L__BB4_4;
$L__BB4_5:
	setp.eq.s32 	%p5, %r3, 0;
	@%p5 bra 	$L__BB4_14;
	and.b32  	%r11, %r23, 7;
	setp.lt.u32 	%p6, %r3, 8;
	@%p6 bra 	$L__BB4_8;
	mul.wide.u32 	%rd19, %r34, 4;
	add.s64 	%rd20, %rd2, %rd19;
	ld.global.f32 	%f64, [%rd20];
	add.s32 	%r29, %r34, %r2;
	mul.wide.s32 	%rd21, %r29, 4;
	add.s64 	%rd22, %rd1, %rd21;
	ld.global.f32 	%f65, [%rd22];
	fma.rn.f32 	%f66, %f64, %f65, %f109;
	ld.global.f32 	%f67, [%rd20+4];
	ld.global.f32 	%f68, [%rd22+4];
	fma.rn.f32 	%f69, %f67, %f68, %f66;
	ld.global.f32 	%f70, [%rd20+8];
	ld.global.f32 	%f71, [%rd22+8];
	fma.rn.f32 	%f72, %f70, %f71, %f69;
	ld.global.f32 	%f73, [%rd20+12];
	ld.global.f32 	%f74, [%rd22+12];
	fma.rn.f32 	%f75, %f73, %f74, %f72;
	ld.global.f32 	%f76, [%rd20+16];
	ld.global.f32 	%f77, [%rd22+16];
	fma.rn.f32 	%f78, %f76, %f77, %f75;
	ld.global.f32 	%f79, [%rd20+20];
	ld.global.f32 	%f80, [%rd22+20];
	fma.rn.f32 	%f81, %f79, %f80, %f78;
	ld.global.f32 	%f82, [%rd20+24];
	ld.global.f32 	%f83, [%rd22+24];
	fma.rn.f32 	%f84, %f82, %f83, %f81;
	ld.global.f32 	%f85, [%rd20+28];
	ld.global.f32 	%f86, [%rd22+28];
	fma.rn.f32 	%f109, %f85, %f86, %f84;
	add.s32 	%r34, %r34, 8;
$L__BB4_8:
	setp.eq.s32 	%p7, %r11, 0;
	@%p7 bra 	$L__BB4_14;
	and.b32  	%r14, %r23, 3;
	setp.lt.u32 	%p8, %r11, 4;
	@%p8 bra 	$L__BB4_11;
	mul.wide.u32 	%rd23, %r34, 4;
	add.s64 	%rd24, %rd2, %rd23;
	ld.global.f32 	%f88, [%rd24];
	add.s32 	%r30, %r34, %r2;
	mul.wide.s32 	%rd25, %r30, 4;
	add.s64 	%rd26, %rd1, %rd25;
	ld.global.f32 	%f89, [%rd26];
	fma.rn.f32 	%f90, %f88, %f89, %f109;
	ld.global.f32 	%f91, [%rd24+4];
	ld.global.f32 	%f92, [%rd26+4];
	fma.rn.f32 	%f93, %f91, %f92, %f90;
	ld.global.f32 	%f94, [%rd24+8];
	ld.global.f32 	%f95, [%rd26+8];
	fma.rn.f32 	%f96, %f94, %f95, %f93;
	ld.global.f32 	%f97, [%rd24+12];
	ld.global.f32 	%f98, [%rd26+12];
	fma.rn.f32 	%f109, %f97, %f98, %f96;
	add.s32 	%r34, %r34, 4;
$L__BB4_11:
	setp.eq.s32 	%p9, %r14, 0;
	@%p9 bra 	$L__BB4_14;
	add.s32 	%r37, %r34, %r2;
	mul.wide.u32 	%rd27, %r34, 4;
	add.s64 	%rd34, %rd2, %rd27;
	neg.s32 	%r36, %r14;
$L__BB4_13:
	.pragma "nounroll";
	mul.wide.s32 	%rd28, %r37, 4;
	add.s64 	%rd29, %rd1, %rd28;
	ld.global.f32 	%f99, [%rd34];
	ld.global.f32 	%f100, [%rd29];
	fma.rn.f32 	%f109, %f99, %f100, %f109;
	add.s32 	%r37, %r37, 1;
	add.s64 	%rd34, %rd34, 4;
	add.s32 	%r36, %r36, 1;
	setp.ne.s32 	%p10, %r36, 0;
	@%p10 bra 	$L__BB4_13;
$L__BB4_14:
	cvta.to.global.u64 	%rd30, %rd11;
	add.s64 	%rd32, %rd30, %rd15;
	st.global.f32 	[%rd32], %f109;
$L__BB4_15:
	ret;

}


// ===== COMPILED SASS (sm_100) =====

	.target	sm_100

	.elftype	@"ET_EXEC"


//--------------------- .note.nv.tkinfo           --------------------------
	.section	.note.nv.tkinfo,"",@"SHT_NOTE"
	.sectionflags	@"SHF_NOTE_NV_TKINFO"
	.tkinfo
        /*0018*/ 	.word	0x00000002
        /*0030*/ 	.string	""
        /*0030*/ 	.string	"ptxas"
        /*0030*/ 	.string	"Cuda compilation tools, release 13.0, V13.0.88"
        /*0030*/ 	.string	"Build cuda_13.0.r13.0/compiler.36424714_0"
        /*0030*/ 	.string	"-arch sm_100 -m 64 "



//--------------------- .note.nv.cuinfo           --------------------------
	.section	.note.nv.cuinfo,"",@"SHT_NOTE"
	.sectionflags	@"SHF_NOTE_NV_CUINFO"
        /*0018*/ 	.short	0x0002
        /*001a*/ 	.short	0x0064
        /*001c*/ 	.short	0x0082
	.zero		2


//--------------------- .nv.info                  --------------------------
	.section	.nv.info,"",@"SHT_CUDA_INFO"
	.align	4


	//----- nvinfo : EIATTR_REGCOUNT
	.align		4
        /*0000*/ 	.byte	0x04, 0x2f
        /*0002*/ 	.short	(.L_1 - .L_0)
	.align		4
.L_0:
        /*0004*/ 	.word	index@(_Z15relu_activationPfi)
        /*0008*/ 	.word	0x00000008


	//----- nvinfo : EIATTR_FRAME_SIZE
	.align		4
.L_1:
        /*000c*/ 	.byte	0x04, 0x11
        /*000e*/ 	.short	(.L_3 - .L_2)
	.align		4
.L_2:
        /*0010*/ 	.word	index@(_Z15relu_activationPfi)
        /*0014*/ 	.word	0x00000000


	//----- nvinfo : EIATTR_REGCOUNT
	.align		4
.L_3:
        /*0018*/ 	.byte	0x04, 0x2f
        /*001a*/ 	.short	(.L_5 - .L_4)
	.align		4
.L_4:
        /*001c*/ 	.word	index@(_Z18softmax_activationPfi)
        /*0020*/ 	.word	0x00000014


	//----- nvinfo : EIATTR_FRAME_SIZE
	.align		4
.L_5:
        /*0024*/ 	.byte	0x04, 0x11
        /*0026*/ 	.short	(.L_7 - .L_6)
	.align		4
.L_6:
        /*0028*/ 	.word	index@($__internal_0_$__cuda_sm3x_div_rn_noftz_f32_slowpath)
        /*002c*/ 	.word	0x00000000


	//----- nvinfo : EIATTR_FRAME_SIZE
	.align		4
.L_7:
        /*0030*/ 	.byte	0x04, 0x11
        /*0032*/ 	.short	(.L_9 - .L_8)
	.align		4
.L_8:
        /*0034*/ 	.word	index@(_Z18softmax_activationPfi)
        /*0038*/ 	.word	0x00000000


	//----- nvinfo : EIATTR_REGCOUNT
	.align		4
.L_9:
        /*003c*/ 	.byte	0x04, 0x2f
        /*003e*/ 	.short	(.L_11 - .L_10)
	.align		4
.L_10:
        /*0040*/ 	.word	index@(_Z18convolution_kernelPfS_S_iiii)
        /*0044*/ 	.word	0x00000020


	//----- nvinfo : EIATTR_FRAME_SIZE
	.align		4
.L_11:
        /*0048*/ 	.byte	0x04, 0x11
        /*004a*/ 	.short	(.L_13 - .L_12)
	.align		4
.L_12:
        /*004c*/ 	.word	index@(_Z18convolution_kernelPfS_S_iiii)
        /*0050*/ 	.word	0x00000000


	//----- nvinfo : EIATTR_REGCOUNT
	.align		4
.L_13:
        /*0054*/ 	.byte	0x04, 0x2f
        /*0056*/ 	.short	(.L_15 - .L_14)
	.align		4
.L_14:
        /*0058*/ 	.word	index@(_Z14pooling_kernelPfS_iiii)
        /*005c*/ 	.word	0x0000001f


	//----- nvinfo : EIATTR_FRAME_SIZE
	.align		4
.L_15:
        /*0060*/ 	.byte	0x04, 0x11
        /*0062*/ 	.short	(.L_17 - .L_16)
	.align		4
.L_16:
        /*0064*/ 	.word	index@(_Z14pooling_kernelPfS_iiii)
        /*0068*/ 	.word	0x00000000


	//----- nvinfo : EIATTR_REGCOUNT
	.align		4
.L_17:
        /*006c*/ 	.byte	0x04, 0x2f
        /*006e*/ 	.short	(.L_19 - .L_18)
	.align		4
.L_18:
        /*0070*/ 	.word	index@(_Z18dense_layer_kernelPfS_S_S_ii)
        /*0074*/ 	.word	0x0000001f


	//----- nvinfo : EIATTR_FRAME_SIZE
	.align		4
.L_19:
        /*0078*/ 	.byte	0x04, 0x11
        /*007a*/ 	.short	(.L_21 - .L_20)
	.align		4
.L_20:
        /*007c*/ 	.word	index@(_Z18dense_layer_kernelPfS_S_S_ii)
        /*0080*/ 	.word	0x00000000


	//----- nvinfo : EIATTR_MIN_STACK_SIZE
	.align		4
.L_21:
        /*0084*/ 	.byte	0x04, 0x12
        /*0086*/ 	.short	(.L_23 - .L_22)
	.align		4
.L_22:
        /*0088*/ 	.word	index@(_Z18dense_layer_kernelPfS_S_S_ii)
        /*008c*/ 	.word	0x00000000


	//----- nvinfo : EIATTR_MIN_STACK_SIZE
	.align		4
.L_23:
        /*0090*/ 	.byte	0x04, 0x12
        /*0092*/ 	.short	(.L_25 - .L_24)
	.align		4
.L_24:
        /*0094*/ 	.word	index@(_Z14pooling_kernelPfS_iiii)
        /*0098*/ 	.word	0x00000000


	//----- nvinfo : EIATTR_MIN_STACK_SIZE
	.align		4
.L_25:
        /*009c*/ 	.byte	0x04, 0x12
        /*009e*/ 	.short	(.L_27 - .L_26)
	.align		4
.L_26:
        /*00a0*/ 	.word	index@(_Z18convolution_kernelPfS_S_iiii)
        /*00a4*/ 	.word	0x00000000


	//----- nvinfo : EIATTR_MIN_STACK_SIZE
	.align		4
.L_27:
        /*00a8*/ 	.byte	0x04, 0x12
        /*00aa*/ 	.short	(.L_29 - .L_28)
	.align		4
.L_28:
        /*00ac*/ 	.word	index@(_Z18softmax_activationPfi)
        /*00b0*/ 	.word	0x00000000


	//----- nvinfo : EIATTR_MIN_STACK_SIZE
	.align		4
.L_29:
        /*00b4*/ 	.byte	0x04, 0x12
        /*00b6*/ 	.short	(.L_31 - .L_30)
	.align		4
.L_30:
        /*00b8*/ 	.word	index@(_Z15relu_activationPfi)
        /*00bc*/ 	.word	0x00000000
.L_31:


//--------------------- .nv.compat                --------------------------
	.section	.nv.compat,"",@"SHT_CUDA_COMPAT_INFO"
	.align	4
        /*0000*/ 	.byte	0x02, 0x09, 0x00, 0x00, 0x02, 0x02, 0x01, 0x00, 0x02, 0x05, 0x05, 0x00, 0x03, 0x07, 0x01, 0x01
        /*0010*/ 	.byte	0x02, 0x03, 0x00, 0x00, 0x02, 0x06, 0x01, 0x00, 0x04, 0x0b, 0x08, 0x00, 0x01, 0x00, 0x00, 0x00
        /*0020*/ 	.byte	0x00, 0x00, 0x00, 0x00


//--------------------- .nv.info._Z18dense_layer_kernelPfS_S_S_ii --------------------------
	.section	.nv.info._Z18dense_layer_kernelPfS_S_S_ii,"",@"SHT_CUDA_INFO"
	.sectionflags	@""
	.align	4


	//----- nvinfo : EIATTR_CUDA_API_VERSION
	.align		4
        /*0000*/ 	.byte	0x04, 0x37
        /*0002*/ 	.short	(.L_33 - .L_32)
.L_32:
        /*0004*/ 	.word	0x00000082


	//----- nvinfo : EIATTR_KPARAM_INFO
	.align		4
.L_33:
        /*0008*/ 	.byte	0x04, 0x17
        /*000a*/ 	.short	(.L_35 - .L_34)
.L_34:
        /*000c*/ 	.word	0x00000000
        /*0010*/ 	.short	0x0005
        /*0012*/ 	.short	0x0024
        /*0014*/ 	.byte	0x00, 0xf0, 0x11, 0x00


	//----- nvinfo : EIATTR_KPARAM_INFO
	.align		4
.L_35:
        /*0018*/ 	.byte	0x04, 0x17
        /*001a*/ 	.short	(.L_37 - .L_36)
.L_36:
        /*001c*/ 	.word	0x00000000
        /*0020*/ 	.short	0x0004
        /*0022*/ 	.short	0x0020
        /*0024*/ 	.byte	0x00, 0xf0, 0x11, 0x00


	//----- nvinfo : EIATTR_KPARAM_INFO
	.align		4
.L_37:
        /*0028*/ 	.byte	0x04, 0x17
        /*002a*/ 	.short	(.L_39 - .L_38)
.L_38:
        /*002c*/ 	.word	0x00000000
        /*0030*/ 	.short	0x0003
        /*0032*/ 	.short	0x0018
        /*0034*/ 	.byte	0x00, 0xf5, 0x21, 0x00


	//----- nvinfo : EIATTR_KPARAM_INFO
	.align		4
.L_39:
        /*0038*/ 	.byte	0x04, 0x17
        /*003a*/ 	.short	(.L_41 - .L_40)
.L_40:
        /*003c*/ 	.word	0x00000000
        /*0040*/ 	.short	0x0002
        /*0042*/ 	.short	0x0010
        /*0044*/ 	.byte	0x00, 0xf5, 0x21, 0x00


	//----- nvinfo : EIATTR_KPARAM_INFO
	.align		4
.L_41:
        /*0048*/ 	.byte	0x04, 0x17
        /*004a*/ 	.short	(.L_43 - .L_42)
.L_42:
        /*004c*/ 	.word	0x00000000
        /*0050*/ 	.short	0x0001
        /*0052*/ 	.short	0x0008
        /*0054*/ 	.byte	0x00, 0xf5, 0x21, 0x00


	//----- nvinfo : EIATTR_KPARAM_INFO
	.align		4
.L_43:
        /*0058*/ 	.byte	0x04, 0x17
        /*005a*/ 	.short	(.L_45 - .L_44)
.L_44:
        /*005c*/ 	.word	0x00000000
        /*0060*/ 	.short	0x0000
        /*0062*/ 	.short	0x0000
        /*0064*/ 	.byte	0x00, 0xf5, 0x21, 0x00


	//----- nvinfo : EIATTR_SPARSE_MMA_MASK
	.align		4
.L_45:
        /*0068*/ 	.byte	0x03, 0x50
        /*006a*/ 	.short	0x0000


	//----- nvinfo : EIATTR_MAXREG_COUNT
	.align		4
        /*006c*/ 	.byte	0x03, 0x1b
        /*006e*/ 	.short	0x00ff


	//----- nvinfo : EIATTR_MERCURY_ISA_VERSION
	.align		4
        /*0070*/ 	.byte	0x03, 0x5f
        /*0072*/ 	.short	0x0101


	//----- nvinfo : EIATTR_VRC_CTA_INIT_COUNT
	.align		4
        /*0074*/ 	.byte	0x02, 0x4a
	.zero		1
	.zero		1


	//----- nvinfo : EIATTR_EXIT_INSTR_OFFSETS
	.align		4
        /*0078*/ 	.byte	0x04, 0x1c
        /*007a*/ 	.short	(.L_47 - .L_46)


	//   ....[0]....
.L_46:
        /*007c*/ 	.word	0x00000070


	//   ....[1]....
        /*0080*/ 	.word	0x00000a90


	//----- nvinfo : EIATTR_CBANK_PARAM_SIZE
	.align		4
.L_47:
        /*0084*/ 	.byte	0x03, 0x19
        /*0086*/ 	.short	0x0028


	//----- nvinfo : EIATTR_PARAM_CBANK
	.align		4
        /*0088*/ 	.byte	0x04, 0x0a
        /*008a*/ 	.short	(.L_49 - .L_48)
	.align		4
.L_48:
        /*008c*/ 	.word	index@(.nv.constant0._Z18dense_layer_kernelPfS_S_S_ii)
        /*0090*/ 	.short	0x0380
        /*0092*/ 	.short	0x0028


	//----- nvinfo : EIATTR_SW_WAR
	.align		4
.L_49:
        /*0094*/ 	.byte	0x04, 0x36
        /*0096*/ 	.short	(.L_51 - .L_50)
.L_50:
        /*0098*/ 	.word	0x00000008
.L_51:


//--------------------- .nv.info._Z14pooling_kernelPfS_iiii --------------------------
	.section	.nv.info._Z14pooling_kernelPfS_iiii,"",@"SHT_CUDA_INFO"
	.sectionflags	@""
	.align	4


	//----- nvinfo : EIATTR_CUDA_API_VERSION
	.align		4
        /*0000*/ 	.byte	0x04, 0x37
        /*0002*/ 	.short	(.L_53 - .L_52)
.L_52:
        /*0004*/ 	.word	0x00000082


	//----- nvinfo : EIATTR_KPARAM_INFO
	.align		4
.L_53:
        /*0008*/ 	.byte	0x04, 0x17
        /*000a*/ 	.short	(.L_55 - .L_54)
.L_54:
        /*000c*/ 	.word	0x00000000
        /*0010*/ 	.short	0x0005
        /*0012*/ 	.short	0x001c
        /*0014*/ 	.byte	0x00, 0xf0, 0x11, 0x00


	//----- nvinfo : EIATTR_KPARAM_INFO
	.align		4
.L_55:
        /*0018*/ 	.byte	0x04, 0x17
        /*001a*/ 	.short	(.L_57 - .L_56)
.L_56:
        /*001c*/ 	.word	0x00000000
        /*0020*/ 	.short	0x0004
        /*0022*/ 	.short	0x0018
        /*0024*/ 	.byte	0x00, 0xf0, 0x11, 0x00


	//----- nvinfo : EIATTR_KPARAM_INFO
	.align		4
.L_57:
        /*0028*/ 	.byte	0x04, 0x17
        /*002a*/ 	.short	(.L_59 - .L_58)
.L_58:
        /*002c*/ 	.word	0x00000000
        /*0030*/ 	.short	0x0003
        /*0032*/ 	.short	0x0014
        /*0034*/ 	.byte	0x00, 0xf0, 0x11, 0x00


	//----- nvinfo : EIATTR_KPARAM_INFO
	.align		4
.L_59:
        /*0038*/ 	.byte	0x04, 0x17
        /*003a*/ 	.short	(.L_61 - .L_60)
.L_60:
        /*003c*/ 	.word	0x00000000
        /*0040*/ 	.short	0x0002
        /*0042*/ 	.short	0x0010
        /*0044*/ 	.byte	0x00, 0xf0, 0x11, 0x00


	//----- nvinfo : EIATTR_KPARAM_INFO
	.align		4
.L_61:
        /*0048*/ 	.byte	0x04, 0x17
        /*004a*/ 	.short	(.L_63 - .L_62)
.L_62:
        /*004c*/ 	.word	0x00000000
        /*0050*/ 	.short	0x0001
        /*0052*/ 	.short	0x0008
        /*0054*/ 	.byte	0x00, 0xf5, 0x21, 0x00


	//----- nvinfo : EIATTR_KPARAM_INFO
	.align		4
.L_63:
        /*0058*/ 	.byte	0x04, 0x17
        /*005a*/ 	.short	(.L_65 - .L_64)
.L_64:
        /*005c*/ 	.word	0x00000000
        /*0060*/ 	.short	0x0000
        /*0062*/ 	.short	0x0000
        /*0064*/ 	.byte	0x00, 0xf5, 0x21, 0x00


	//----- nvinfo : EIATTR_SPARSE_MMA_MASK
	.align		4
.L_65:
        /*0068*/ 	.byte	0x03, 0x50
        /*006a*/ 	.short	0x0000


	//----- nvinfo : EIATTR_MAXREG_COUNT
	.align		4
        /*006c*/ 	.byte	0x03, 0x1b
        /*006e*/ 	.short	0x00ff


	//----- nvinfo : EIATTR_MERCURY_ISA_VERSION
	.align		4
        /*0070*/ 	.byte	0x03, 0x5f
        /*0072*/ 	.short	0x0101


	//----- nvinfo : EIATTR_VRC_CTA_INIT_COUNT
	.align		4
        /*0074*/ 	.byte	0x02, 0x4a
	.zero		1
	.zero		1


	//----- nvinfo : EIATTR_EXIT_INSTR_OFFSETS
	.align		4
        /*0078*/ 	.byte	0x04, 0x1c
        /*007a*/ 	.short	(.L_67 - .L_66)


	//   ....[0]....
.L_66:
        /*007c*/ 	.word	0x000000c0


	//   ....[1]....
        /*0080*/ 	.word	0x00000b10


	//----- nvinfo : EIATTR_CBANK_PARAM_SIZE
	.align		4
.L_67:
        /*0084*/ 	.byte	0x03, 0x19
        /*0086*/ 	.short	0x0020


	//----- nvinfo : EIATTR_PARAM_CBANK
	.align		4
        /*0088*/ 	.byte	0x04, 0x0a
        /*008a*/ 	.short	(.L_69 - .L_68)
	.align		4
.L_68:
        /*008c*/ 	.word	index@(.nv.constant0._Z14pooling_kernelPfS_iiii)
        /*0090*/ 	.short	0x0380
        /*0092*/ 	.short	0x0020


	//----- nvinfo : EIATTR_SW_WAR
	.align		4
.L_69:
        /*0094*/ 	.byte	0x04, 0x36
        /*0096*/ 	.short	(.L_71 - .L_70)
.L_70:
        /*0098*/ 	.word	0x00000008
.L_71:


//--------------------- .nv.info._Z18convolution_kernelPfS_S_iiii --------------------------
	.section	.nv.info._Z18convolution_kernelPfS_S_iiii,"",@"SHT_CUDA_INFO"
	.sectionflags	@""
	.align	4


	//----- nvinfo : EIATTR_CUDA_API_VERSION
	.align		4
        /*0000*/ 	.byte	0x04, 0x37
        /*0002*/ 	.short	(.L_73 - .L_72)
.L_72:
        /*0004*/ 	.word	0x00000082


	//----- nvinfo : EIATTR_KPARAM_INFO
	.align		4
.L_73:
        /*0008*/ 	.byte	0x04, 0x17
        /*000a*/ 	.short	(.L_75 - .L_74)
.L_74:
        /*000c*/ 	.word	0x00000000
        /*0010*/ 	.short	0x0006
        /*0012*/ 	.short	0x0024
        /*0014*/ 	.byte	0x00, 0xf0, 0x11, 0x00


	//----- nvinfo : EIATTR_KPARAM_INFO
	.align		4
.L_75:
        /*0018*/ 	.byte	0x04, 0x17
        /*001a*/ 	.short	(.L_77 - .L_76)
.L_76:
        /*001c*/ 	.word	0x00000000
        /*0020*/ 	.short	0x0005
        /*0022*/ 	.short	0x0020
        /*0024*/ 	.byte	0x00, 0xf0, 0x11, 0x00


	//----- nvinfo : EIATTR_KPARAM_INFO
	.align		4
.L_77:
        /*0028*/ 	.byte	0x04, 0x17
        /*002a*/ 	.short	(.L_79 - .L_78)
.L_78:
        /*002c*/ 	.word	0x00000000
        /*0030*/ 	.short	0x0004
        /*0032*/ 	.short	0x001c
        /*0034*/ 	.byte	0x00, 0xf0, 0x11, 0x00


	//----- nvinfo : EIATTR_KPARAM_INFO
	.align		4
.L_79:
        /*0038*/ 	.byte	0x04, 0x17
        /*003a*/ 	.short	(.L_81 - .L_80)
.L_80:
        /*003c*/ 	.word	0x00000000
        /*0040*/ 	.short	0x0003
        /*0042*/ 	.short	0x0018
        /*0044*/ 	.byte	0x00, 0xf0, 0x11, 0x00


	//----- nvinfo : EIATTR_KPARAM_INFO
	.align		4
.L_81:
        /*0048*/ 	.byte	0x04, 0x17
        /*004a*/ 	.short	(.L_83 - .L_82)
.L_82:
        /*004c*/ 	.word	0x00000000
        /*0050*/ 	.short	0x0002
        /*0052*/ 	.short	0x0010
        /*0054*/ 	.byte	0x00, 0xf5, 0x21, 0x00


	//----- nvinfo : EIATTR_KPARAM_INFO
	.align		4
.L_83:
        /*0058*/ 	.byte	0x04, 0x17
        /*005a*/ 	.short	(.L_85 - .L_84)
.L_84:
        /*005c*/ 	.word	0x00000000
        /*0060*/ 	.short	0x0001
        /*0062*/ 	.short	0x0008
        /*0064*/ 	.byte	0x00, 0xf5, 0x21, 0x00


	//----- nvinfo : EIATTR_KPARAM_INFO
	.align		4
.L_85:
        /*0068*/ 	.byte	0x04, 0x17
        /*006a*/ 	.short	(.L_87 - .L_86)
.L_86:
        /*006c*/ 	.word	0x00000000
        /*0070*/ 	.short	0x0000
        /*0072*/ 	.short	0x0000
        /*0074*/ 	.byte	0x00, 0xf5, 0x21, 0x00


	//----- nvinfo : EIATTR_SPARSE_MMA_MASK
	.align		4
.L_87:
        /*0078*/ 	.byte	0x03, 0x50
        /*007a*/ 	.short	0x0000


	//----- nvinfo : EIATTR_MAXREG_COUNT
	.align		4
        /*007c*/ 	.byte	0x03, 0x1b
        /*007e*/ 	.short	0x00ff


	//----- nvinfo : EIATTR_MERCURY_ISA_VERSION
	.align		4
        /*0080*/ 	.byte	0x03, 0x5f
        /*0082*/ 	.short	0x0101


	//----- nvinfo : EIATTR_VRC_CTA_INIT_COUNT
	.align		4
        /*0084*/ 	.byte	0x02, 0x4a
	.zero		1
	.zero		1


	//----- nvinfo : EIATTR_EXIT_INSTR_OFFSETS
	.align		4
        /*0088*/ 	.byte	0x04, 0x1c
        /*008a*/ 	.short	(.L_89 - .L_88)


	//   ....[0]....
.L_88:
        /*008c*/ 	.word	0x000000c0


	//   ....[1]....
        /*0090*/ 	.word	0x00000b90


	//----- nvinfo : EIATTR_CBANK_PARAM_SIZE
	.align		4
.L_89:
        /*0094*/ 	.byte	0x03, 0x19
        /*0096*/ 	.short	0x0028


	//----- nvinfo : EIATTR_PARAM_CBANK
	.align		4
        /*0098*/ 	.byte	0x04, 0x0a
        /*009a*/ 	.short	(.L_91 - .L_90)
	.align		4
.L_90:
        /*009c*/ 	.word	index@(.nv.constant0._Z18convolution_kernelPfS_S_iiii)
        /*00a0*/ 	.short	0x0380
        /*00a2*/ 	.short	0x0028


	//----- nvinfo : EIATTR_SW_WAR
	.align		4
.L_91:
        /*00a4*/ 	.byte	0x04, 0x36
        /*00a6*/ 	.short	(.L_93 - .L_92)
.L_92:
        /*00a8*/ 	.word	0x00000008
.L_93:


//--------------------- .nv.info._Z18softmax_activationPfi --------------------------
	.section	.nv.info._Z18softmax_activationPfi,"",@"SHT_CUDA_INFO"
	.sectionflags	@""
	.align	4


	//----- nvinfo : EIATTR_CUDA_API_VERSION
	.align		4
        /*0000*/ 	.byte	0x04, 0x37
        /*0002*/ 	.short	(.L_95 - .L_94)
.L_94:
        /*0004*/ 	.word	0x00000082


	//----- nvinfo : EIATTR_KPARAM_INFO
	.align		4
.L_95:
        /*0008*/ 	.byte	0x04, 0x17
        /*000a*/ 	.short	(.L_97 - .L_96)
.L_96:
        /*000c*/ 	.word	0x00000000
        /*0010*/ 	.short	0x0001
        /*0012*/ 	.short	0x0008
        /*0014*/ 	.byte	0x00, 0xf0, 0x11, 0x00


	//----- nvinfo : EIATTR_KPARAM_INFO
	.align		4
.L_97:
        /*0018*/ 	.byte	0x04, 0x17
        /*001a*/ 	.short	(.L_99 - .L_98)
.L_98:
        /*001c*/ 	.word	0x00000000
        /*0020*/ 	.short	0x0000
        /*0022*/ 	.short	0x0000
        /*0024*/ 	.byte	0x00, 0xf5, 0x21, 0x00


	//----- nvinfo : EIATTR_SPARSE_MMA_MASK
	.align		4
.L_99:
        /*0028*/ 	.byte	0x03, 0x50
        /*002a*/ 	.short	0x0000


	//----- nvinfo : EIATTR_MAXREG_COUNT
	.align		4
        /*002c*/ 	.byte	0x03, 0x1b
        /*002e*/ 	.short	0x00ff


	//----- nvinfo : EIATTR_NUM_BARRIERS
	.align		4
        /*0030*/ 	.byte	0x02, 0x4c
        /*0032*/ 	.byte	0x01
	.zero		1


	//----- nvinfo : EIATTR_MERCURY_ISA_VERSION
	.align		4
        /*0034*/ 	.byte	0x03, 0x5f
        /*0036*/ 	.short	0x0101


	//----- nvinfo : EIATTR_VRC_CTA_INIT_COUNT
	.align		4
        /*0038*/ 	.byte	0x02, 0x4a
	.zero		1
	.zero		1


	//----- nvinfo : EIATTR_EXIT_INSTR_OFFSETS
	.align		4
        /*003c*/ 	.byte	0x04, 0x1c
        /*003e*/ 	.short	(.L_101 - .L_100)


	//   ....[0]....
.L_100:
        /*0040*/ 	.word	0x000005f0


	//   ....[1]....
        /*0044*/ 	.word	0x000007b0


	//----- nvinfo : EIATTR_CRS_STACK_SIZE
	.align		4
.L_101:
        /*0048*/ 	.byte	0x04, 0x1e
        /*004a*/ 	.short	(.L_103 - .L_102)
.L_102:
        /*004c*/ 	.word	0x00000000


	//----- nvinfo : EIATTR_CBANK_PARAM_SIZE
	.align		4
.L_103:
        /*0050*/ 	.byte	0x03, 0x19
        /*0052*/ 	.short	0x000c


	//----- nvinfo : EIATTR_PARAM_CBANK
	.align		4
        /*0054*/ 	.byte	0x04, 0x0a
        /*0056*/ 	.short	(.L_105 - .L_104)
	.align		4
.L_104:
        /*0058*/ 	.word	index@(.nv.constant0._Z18softmax_activationPfi)
        /*005c*/ 	.short	0x0380
        /*005e*/ 	.short	0x000c


	//----- nvinfo : EIATTR_SW_WAR
	.align		4
.L_105:
        /*0060*/ 	.byte	0x04, 0x36
        /*0062*/ 	.short	(.L_107 - .L_106)
.L_106:
        /*0064*/ 	.word	0x00000008
.L_107:


//--------------------- .nv.info._Z15relu_activationPfi --------------------------
	.section	.nv.info._Z15relu_activationPfi,"",@"SHT_CUDA_INFO"
	.sectionflags	@""
	.align	4


	//----- nvinfo : EIATTR_CUDA_API_VERSION
	.align		4
        /*0000*/ 	.byte	0x04, 0x37
        /*0002*/ 	.short	(.L_109 - .L_108)
.L_108:
        /*0004*/ 	.word	0x00000082


	//----- nvinfo : EIATTR_KPARAM_INFO
	.align		4
.L_109:
        /*0008*/ 	.byte	0x04, 0x17
        /*000a*/ 	.short	(.L_111 - .L_110)
.L_110:
        /*000c*/ 	.word	0x00000000
        /*0010*/ 	.short	0x0001
        /*0012*/ 	.short	0x0008
        /*0014*/ 	.byte	0x00, 0xf0, 0x11, 0x00


	//----- nvinfo : EIATTR_KPARAM_INFO
	.align		4
.L_111:
        /*0018*/ 	.byte	0x04, 0x17
        /*001a*/ 	.short	(.L_113 - .L_112)
.L_112:
        /*001c*/ 	.word	0x00000000
        /*0020*/ 	.short	0x0000
        /*0022*/ 	.short	0x0000
        /*0024*/ 	.byte	0x00, 0xf5, 0x21, 0x00


	//----- nvinfo : EIATTR_SPARSE_MMA_MASK
	.align		4
.L_113:
        /*0028*/ 	.byte	0x03, 0x50
        /*002a*/ 	.short	0x0000


	//----- nvinfo : EIATTR_MAXREG_COUNT
	.align		4
        /*002c*/ 	.byte	0x03, 0x1b
        /*002e*/ 	.short	0x00ff


	//----- nvinfo : EIATTR_MERCURY_ISA_VERSION
	.align		4
        /*0030*/ 	.byte	0x03, 0x5f
        /*0032*/ 	.short	0x0101


	//----- nvinfo : EIATTR_VRC_CTA_INIT_COUNT
	.align		4
        /*0034*/ 	.byte	0x02, 0x4a
	.zero		1
	.zero		1


	//----- nvinfo : EIATTR_EXIT_INSTR_OFFSETS
	.align		4
        /*0038*/ 	.byte	0x04, 0x1c
        /*003a*/ 	.short	(.L_115 - .L_114)


	//   ....[0]....
.L_114:
        /*003c*/ 	.word	0x00000070


	//   ....[1]....
        /*0040*/ 	.word	0x000000e0


	//----- nvinfo : EIATTR_CBANK_PARAM_SIZE
	.align		4
.L_115:
        /*0044*/ 	.byte	0x03, 0x19
        /*0046*/ 	.short	0x000c


	//----- nvinfo : EIATTR_PARAM_CBANK
	.align		4
        /*0048*/ 	.byte	0x04, 0x0a
        /*004a*/ 	.short	(.L_117 - .L_116)
	.align		4
.L_116:
        /*004c*/ 	.word	index@(.nv.constant0._Z15relu_activationPfi)
        /*0050*/ 	.short	0x0380
        /*0052*/ 	.short	0x000c


	//----- nvinfo : EIATTR_SW_WAR
	.align		4
.L_117:
        /*0054*/ 	.byte	0x04, 0x36
        /*0056*/ 	.short	(.L_119 - .L_118)
.L_118:
        /*0058*/ 	.word	0x00000008
.L_119:


//--------------------- .nv.callgraph             --------------------------
	.section	.nv.callgraph,"",@"SHT_CUDA_CALLGRAPH"
	.align	4
	.sectionentsize	8
	.align		4
        /*0000*/ 	.word	0x00000000
	.align		4
        /*0004*/ 	.word	0xffffffff
	.align		4
        /*0008*/ 	.word	0x00000000
	.align		4
        /*000c*/ 	.word	0xfffffffe
	.align		4
        /*0010*/ 	.word	0x00000000
	.align		4
        /*0014*/ 	.word	0xfffffffd
	.align		4
        /*0018*/ 	.word	0x00000000
	.align		4
        /*001c*/ 	.word	0xfffffffc


//--------------------- .text._Z18dense_layer_kernelPfS_S_S_ii --------------------------
	.section	.text._Z18dense_layer_kernelPfS_S_S_ii,"ax",@progbits
	.align	128
        .global         _Z18dense_layer_kernelPfS_S_S_ii
        .type           _Z18dense_layer_kernelPfS_S_S_ii,@function
        .size           _Z18dense_layer_kernelPfS_S_S_ii,(.L_x_52 - _Z18dense_layer_kernelPfS_S_S_ii)
        .other          _Z18dense_layer_kernelPfS_S_S_ii,@"STO_CUDA_ENTRY STV_DEFAULT"
_Z18dense_layer_kernelPfS_S_S_ii:
.text._Z18dense_layer_kernelPfS_S_S_ii:
[----:B------:R-:W-:Y:S01]  /*0000*/  LDC R1, c[0x0][0x37c] ;  /* 0x0000df00ff017b82 */ /* 0x000fe20000000800 */
[----:B------:R-:W0:Y:S07]  /*0010*/  S2R R3, SR_TID.X ;  /* 0x0000000000037919 */ /* 0x000e2e0000002100 */
[----:B------:R-:W0:Y:S01]  /*0020*/  S2UR UR4, SR_CTAID.X ;  /* 0x00000000000479c3 */ /* 0x000e220000002500 */
[----:B------:R-:W1:Y:S07]  /*0030*/  LDCU UR5, c[0x0][0x3a4] ;  /* 0x00007480ff0577ac */ /* 0x000e6e0008000800 */
[----:B------:R-:W0:Y:S02]  /*0040*/  LDC R0, c[0x0][0x360] ;  /* 0x0000d800ff007b82 */ /* 0x000e240000000800 */
[----:B0-----:R-:W-:-:S05]  /*0050*/  IMAD R0, R0, UR4, R3 ;  /* 0x0000000400007c24 */ /* 0x001fca000f8e0203 */
[----:B-1----:R-:W-:-:S13]  /*0060*/  ISETP.GE.AND P0, PT, R0, UR5, PT ;  /* 0x0000000500007c0c */ /* 0x002fda000bf06270 */
[----:B------:R-:W-:Y:S05]  /*0070*/  @P0 EXIT ;  /* 0x000000000000094d */ /* 0x000fea0003800000 */
[----:B------:R-:W0:Y:S01]  /*0080*/  LDC.64 R2, c[0x0][0x390] ;  /* 0x0000e400ff027b82 */ /* 0x000e220000000a00 */
[----:B------:R-:W1:Y:S01]  /*0090*/  LDCU.64 UR16, c[0x0][0x358] ;  /* 0x00006b00ff1077ac */ /* 0x000e620008000a00 */
[----:B------:R-:W2:Y:S01]  /*00a0*/  LDCU UR8, c[0x0][0x3a0] ;  /* 0x00007400ff0877ac */ /* 0x000ea20008000800 */
[----:B0-----:R-:W-:-:S05]  /*00b0*/  IMAD.WIDE R2, R0, 0x4, R2 ;  /* 0x0000000400027825 */ /* 0x001fca00078e0202 */
[----:B-1----:R0:W5:Y:S01]  /*00c0*/  LDG.E R15, desc[UR16][R2.64] ;  /* 0x00000010020f7981 */ /* 0x002162000c1e1900 */
[----:B--2---:R-:W-:-:S09]  /*00d0*/  UISETP.GE.AND UP0, UPT, UR8, 0x1, UPT ;  /* 0x000000010800788c */ /* 0x004fd2000bf06270 */
[----:B0-----:R-:W-:Y:S05]  /*00e0*/  BRA.U !UP0, `(.L_x_0) ;  /* 0x00000009085c7547 */ /* 0x001fea000b800000 */
[----:B------:R-:W-:Y:S01]  /*00f0*/  UISETP.GE.U32.AND UP1, UPT, UR8, 0x10, UPT ;  /* 0x000000100800788c */ /* 0x000fe2000bf26070 */
[----:B------:R-:W-:Y:S01]  /*0100*/  HFMA2 R8, -RZ, RZ, 0, 0 ;  /* 0x00000000ff087431 */ /* 0x000fe200000001ff */
[----:B------:R-:W-:Y:S02]  /*0110*/  ULOP3.LUT UR9, UR8, 0xf, URZ, 0xc0, !UPT ;  /* 0x0000000f08097892 */ /* 0x000fe4000f8ec0ff */
[----:B------:R-:W-:Y:S02]  /*0120*/  IMAD R7, R0, UR8, RZ ;  /* 0x0000000800077c24 */ /* 0x000fe4000f8e02ff */
[----:B------:R-:W-:-:S03]  /*0130*/  UISETP.NE.AND UP0, UPT, UR9, URZ, UPT ;  /* 0x000000ff0900728c */ /* 0x000fc6000bf05270 */
[----:B------:R-:W-:Y:S08]  /*0140*/  BRA.U !UP1, `(.L_x_1) ;  /* 0x0000000509107547 */ /* 0x000ff0000b800000 */
[----:B------:R-:W0:Y:S01]  /*0150*/  LDCU.128 UR12, c[0x0][0x380] ;  /* 0x00007000ff0c77ac */ /* 0x000e220008000c00 */
[----:B------:R-:W-:Y:S01]  /*0160*/  MOV R6, R7 ;  /* 0x0000000700067202 */ /* 0x000fe20000000f00 */
[----:B------:R-:W-:-:S04]  /*0170*/  ULOP3.LUT UR10, UR8, 0x7ffffff0, URZ, 0xc0, !UPT ;  /* 0x7ffffff0080a7892 */ /* 0x000fc8000f8ec0ff */
[----:B------:R-:W-:Y:S02]  /*0180*/  UIADD3 UR11, UPT, UPT, -UR10, URZ, URZ ;  /* 0x000000ff0a0b7290 */ /* 0x000fe4000fffe1ff */
[----:B------:R-:W-:Y:S01]  /*0190*/  MOV R8, UR10 ;  /* 0x0000000a00087c02 */ /* 0x000fe20008000f00 */
[----:B0-----:R-:W-:Y:S02]  /*01a0*/  UIADD3 UR6, UP1, UPT, UR12, 0x20, URZ ;  /* 0x000000200c067890 */ /* 0x001fe4000ff3e0ff */
[----:B------:R-:W-:Y:S02]  /*01b0*/  UIADD3 UR4, UP2, UPT, UR14, 0x20, URZ ;  /* 0x000000200e047890 */ /* 0x000fe4000ff5e0ff */
[----:B------:R-:W-:Y:S02]  /*01c0*/  UIADD3.X UR7, UPT, UPT, URZ, UR13, URZ, UP1, !UPT ;  /* 0x0000000dff077290 */ /* 0x000fe40008ffe4ff */
[----:B------:R-:W-:Y:S01]  /*01d0*/  MOV R2, UR6 ;  /* 0x0000000600027c02 */ /* 0x000fe20008000f00 */
[----:B------:R-:W-:-:S03]  /*01e0*/  UIADD3.X UR5, UPT, UPT, URZ, UR15, URZ, UP2, !UPT ;  /* 0x0000000fff057290 */ /* 0x000fc600097fe4ff */
[----:B------:R-:W-:-:S09]  /*01f0*/  MOV R3, UR7 ;  /* 0x0000000700037c02 */ /* 0x000fd20008000f00 */
.L_x_2:
[----:B------:R-:W-:Y:S01]  /*0200*/  MOV R4, UR4 ;  /* 0x0000000400047c02 */ /* 0x000fe20008000f00 */
[----:B------:R-:W2:Y:S01]  /*0210*/  LDG.E R16, desc[UR16][R2.64+-0x20] ;  /* 0xffffe01002107981 */ /* 0x000ea2000c1e1900 */
[----:B------:R-:W-:-:S03]  /*0220*/  MOV R5, UR5 ;  /* 0x0000000500057c02 */ /* 0x000fc60008000f00 */
[----:B------:R-:W3:Y:S01]  /*0230*/  LDG.E R18, desc[UR16][R2.64+-0x1c] ;  /* 0xffffe41002127981 */ /* 0x000ee2000c1e1900 */
[----:B------:R-:W-:-:S03]  /*0240*/  IMAD.WIDE R4, R6, 0x4, R4 ;  /* 0x0000000406047825 */ /* 0x000fc600078e0204 */
[----:B------:R-:W4:Y:S04]  /*0250*/  LDG.E R19, desc[UR16][R2.64+-0x18] ;  /* 0xffffe81002137981 */ /* 0x000f28000c1e1900 */
[----:B------:R-:W2:Y:S04]  /*0260*/  LDG.E R17, desc[UR16][R4.64+-0x20] ;  /* 0xffffe01004117981 */ /* 0x000ea8000c1e1900 */
[----:B------:R-:W3:Y:S04]  /*0270*/  LDG.E R25, desc[UR16][R4.64+-0x1c] ;  /* 0xffffe41004197981 */ /* 0x000ee8000c1e1900 */
[----:B------:R-:W4:Y:S04]  /*0280*/  LDG.E R20, desc[UR16][R4.64+-0x18] ;  /* 0xffffe81004147981 */ /* 0x000f28000c1e1900 */
        /* <DEDUP_REMOVED lines=9> */
[----:B------:R-:W4:Y:S01]  /*0320*/  LDG.E R14, desc[UR16][R4.64+-0x4] ;  /* 0xfffffc10040e7981 */ /* 0x000f22000c1e1900 */
[----:B--2--5:R-:W-:-:S03]  /*0330*/  FFMA R17, R16, R17, R15 ;  /* 0x0000001110117223 */ /* 0x024fc6000000000f */
[----:B------:R-:W2:Y:S04]  /*0340*/  LDG.E R15, desc[UR16][R2.64] ;  /* 0x00000010020f7981 */ /* 0x000ea8000c1e1900 */
[----:B------:R-:W2:Y:S01]  /*0350*/  LDG.E R16, desc[UR16][R4.64] ;  /* 0x0000001004107981 */ /* 0x000ea2000c1e1900 */
[----:B---3--:R-:W-:-:S03]  /*0360*/  FFMA R26, R18, R25, R17 ;  /* 0x00000019121a7223 */ /* 0x008fc60000000011 */
[----:B------:R-:W3:Y:S01]  /*0370*/  LDG.E R17, desc[UR16][R2.64+0x4] ;  /* 0x0000041002117981 */ /* 0x000ee2000c1e1900 */
[----:B----4-:R-:W-:-:S03]  /*0380*/  FFMA R25, R19, R20, R26 ;  /* 0x0000001413197223 */ /* 0x010fc6000000001a */
[----:B------:R-:W3:Y:S04]  /*0390*/  LDG.E R18, desc[UR16][R4.64+0x4] ;  /* 0x0000041004127981 */ /* 0x000ee8000c1e1900 */
[----:B------:R-:W4:Y:S01]  /*03a0*/  LDG.E R19, desc[UR16][R2.64+0x8] ;  /* 0x0000081002137981 */ /* 0x000f22000c1e1900 */
[----:B------:R-:W-:-:S03]  /*03b0*/  FFMA R26, R22, R21, R25 ;  /* 0x00000015161a7223 */ /* 0x000fc60000000019 */
[----:B------:R-:W4:Y:S04]  /*03c0*/  LDG.E R20, desc[UR16][R4.64+0x8] ;  /* 0x0000081004147981 */ /* 0x000f28000c1e1900 */
        /* <DEDUP_REMOVED lines=9> */
[----:B------:R-:W4:Y:S04]  /*0460*/  LDG.E R12, desc[UR16][R2.64+0x18] ;  /* 0x00001810020c7981 */ /* 0x000f28000c1e1900 */
[----:B------:R-:W4:Y:S04]  /*0470*/  LDG.E R11, desc[UR16][R4.64+0x18] ;  /* 0x00001810040b7981 */ /* 0x000f28000c1e1900 */
[----:B------:R-:W4:Y:S04]  /*0480*/  LDG.E R26, desc[UR16][R4.64+0x1c] ;  /* 0x00001c10041a7981 */ /* 0x000f28000c1e1900 */
[----:B------:R0:W4:Y:S01]  /*0490*/  LDG.E R25, desc[UR16][R2.64+0x1c] ;  /* 0x00001c1002197981 */ /* 0x000122000c1e1900 */
[----:B------:R-:W-:Y:S01]  /*04a0*/  FFMA R14, R13, R14, R28 ;  /* 0x0000000e0d0e7223 */ /* 0x000fe2000000001c */
[----:B------:R-:W-:-:S04]  /*04b0*/  UIADD3 UR11, UPT, UPT, UR11, 0x10, URZ ;  /* 0x000000100b0b7890 */ /* 0x000fc8000fffe0ff */
[----:B------:R-:W-:Y:S01]  /*04c0*/  UISETP.NE.AND UP1, UPT, UR11, URZ, UPT ;  /* 0x000000ff0b00728c */ /* 0x000fe2000bf25270 */
[----:B0-----:R-:W-:Y:S02]  /*04d0*/  IADD3 R2, P0, PT, R2, 0x40, RZ ;  /* 0x0000004002027810 */ /* 0x001fe40007f1e0ff */
[----:B------:R-:W-:Y:S02]  /*04e0*/  IADD3 R6, PT, PT, R6, 0x10, RZ ;  /* 0x0000001006067810 */ /* 0x000fe40007ffe0ff */
[----:B------:R-:W-:Y:S01]  /*04f0*/  IADD3.X R3, PT, PT, RZ, R3, RZ, P0, !PT ;  /* 0x00000003ff037210 */ /* 0x000fe200007fe4ff */
[----:B--2---:R-:W-:-:S04]  /*0500*/  FFMA R14, R15, R16, R14 ;  /* 0x000000100f0e7223 */ /* 0x004fc8000000000e */
[----:B---3--:R-:W-:-:S04]  /*0510*/  FFMA R14, R17, R18, R14 ;  /* 0x00000012110e7223 */ /* 0x008fc8000000000e */
[----:B----4-:R-:W-:-:S04]  /*0520*/  FFMA R14, R19, R20, R14 ;  /* 0x00000014130e7223 */ /* 0x010fc8000000000e */
[----:B------:R-:W-:-:S04]  /*0530*/  FFMA R14, R21, R22, R14 ;  /* 0x00000016150e7223 */ /* 0x000fc8000000000e */
[----:B------:R-:W-:-:S04]  /*0540*/  FFMA R14, R23, R24, R14 ;  /* 0x00000018170e7223 */ /* 0x000fc8000000000e */
[----:B------:R-:W-:-:S04]  /*0550*/  FFMA R9, R9, R10, R14 ;  /* 0x0000000a09097223 */ /* 0x000fc8000000000e */
[----:B------:R-:W-:-:S04]  /*0560*/  FFMA R12, R12, R11, R9 ;  /* 0x0000000b0c0c7223 */ /* 0x000fc80000000009 */
[----:B------:R-:W-:Y:S01]  /*0570*/  FFMA R15, R25, R26, R12 ;  /* 0x0000001a190f7223 */ /* 0x000fe2000000000c */
[----:B------:R-:W-:Y:S06]  /*0580*/  BRA.U UP1, `(.L_x_2) ;  /* 0xfffffffd011c7547 */ /* 0x000fec000b83ffff */
.L_x_1:
[----:B------:R-:W-:Y:S05]  /*0590*/  BRA.U !UP0, `(.L_x_0) ;  /* 0x0000000508307547 */ /* 0x000fea000b800000 */
[----:B------:R-:W-:Y:S02]  /*05a0*/  UISETP.GE.U32.AND UP0, UPT, UR9, 0x8, UPT ;  /* 0x000000080900788c */ /* 0x000fe4000bf06070 */
[----:B------:R-:W-:-:S04]  /*05b0*/  ULOP3.LUT UR5, UR8, 0x7, URZ, 0xc0, !UPT ;  /* 0x0000000708057892 */ /* 0x000fc8000f8ec0ff */
[----:B------:R-:W-:-:S03]  /*05c0*/  UISETP.NE.AND UP1, UPT, UR5, URZ, UPT ;  /* 0x000000ff0500728c */ /* 0x000fc6000bf25270 */
[----:B------:R-:W-:Y:S08]  /*05d0*/  BRA.U !UP0, `(.L_x_3) ;  /* 0x0000000108787547 */ /* 0x000ff0000b800000 */
[----:B------:R-:W0:Y:S01]  /*05e0*/  LDC.64 R2, c[0x0][0x388] ;  /* 0x0000e200ff027b82 */ /* 0x000e220000000a00 */
[----:B------:R-:W-:-:S07]  /*05f0*/  IADD3 R9, PT, PT, R7, R8, RZ ;  /* 0x0000000807097210 */ /* 0x000fce0007ffe0ff */
[----:B------:R-:W1:Y:S01]  /*0600*/  LDC.64 R4, c[0x0][0x380] ;  /* 0x0000e000ff047b82 */ /* 0x000e620000000a00 */
[----:B0-----:R-:W-:-:S05]  /*0610*/  IMAD.WIDE R2, R9, 0x4, R2 ;  /* 0x0000000409027825 */ /* 0x001fca00078e0202 */
[----:B------:R-:W2:Y:S01]  /*0620*/  LDG.E R11, desc[UR16][R2.64] ;  /* 0x00000010020b7981 */ /* 0x000ea2000c1e1900 */
[----:B-1----:R-:W-:-:S03]  /*0630*/  IMAD.WIDE.U32 R4, R8, 0x4, R4 ;  /* 0x0000000408047825 */ /* 0x002fc600078e0004 */
[----:B------:R-:W3:Y:S04]  /*0640*/  LDG.E R12, desc[UR16][R2.64+0x4] ;  /* 0x00000410020c7981 */ /* 0x000ee8000c1e1900 */
        /* <DEDUP_REMOVED lines=14> */
[----:B------:R-:W-:Y:S01]  /*0730*/  IADD3 R8, PT, PT, R8, 0x8, RZ ;  /* 0x0000000808087810 */ /* 0x000fe20007ffe0ff */
[----:B--2--5:R-:W-:-:S04]  /*0740*/  FFMA R10, R10, R11, R15 ;  /* 0x0000000b0a0a7223 */ /* 0x024fc8000000000f */
[----:B---3--:R-:W-:-:S04]  /*0750*/  FFMA R10, R13, R12, R10 ;  /* 0x0000000c0d0a7223 */ /* 0x008fc8000000000a */
[----:B----4-:R-:W-:-:S04]  /*0760*/  FFMA R10, R17, R14, R10 ;  /* 0x0000000e110a7223 */ /* 0x010fc8000000000a */
[----:B------:R-:W-:-:S04]  /*0770*/  FFMA R10, R19, R16, R10 ;  /* 0x00000010130a7223 */ /* 0x000fc8000000000a */
[----:B------:R-:W-:-:S04]  /*0780*/  FFMA R10, R21, R18, R10 ;  /* 0x00000012150a7223 */ /* 0x000fc8000000000a */
[----:B------:R-:W-:-:S04]  /*0790*/  FFMA R23, R23, R20, R10 ;  /* 0x0000001417177223 */ /* 0x000fc8000000000a */
[----:B------:R-:W-:-:S04]  /*07a0*/  FFMA R6, R6, R9, R23 ;  /* 0x0000000906067223 */ /* 0x000fc80000000017 */
[----:B------:R-:W-:-:S07]  /*07b0*/  FFMA R15, R25, R22, R6 ;  /* 0x00000016190f7223 */ /* 0x000fce0000000006 */
.L_x_3:
        /* <DEDUP_REMOVED lines=22> */
[----:B------:R-:W-:-:S07]  /*0920*/  FFMA R15, R17, R14, R6 ;  /* 0x0000000e110f7223 */ /* 0x000fce0000000006 */
.L_x_4:
[----:B------:R-:W-:Y:S05]  /*0930*/  BRA.U !UP1, `(.L_x_0) ;  /* 0x0000000109487547 */ /* 0x000fea000b800000 */
[----:B------:R-:W0:Y:S01]  /*0940*/  LDC.64 R2, c[0x0][0x380] ;  /* 0x0000e000ff027b82 */ /* 0x000e220000000a00 */
[----:B------:R-:W-:Y:S01]  /*0950*/  IADD3 R7, PT, PT, R7, R8, RZ ;  /* 0x0000000807077210 */ /* 0x000fe20007ffe0ff */
[----:B------:R-:W-:-:S06]  /*0960*/  UIADD3 UR4, UPT, UPT, -UR4, URZ, URZ ;  /* 0x000000ff04047290 */ /* 0x000fcc000fffe1ff */
[----:B------:R-:W1:Y:S01]  /*0970*/  LDC.64 R10, c[0x0][0x388] ;  /* 0x0000e200ff0a7b82 */ /* 0x000e620000000a00 */
[----:B0-----:R-:W-:-:S03]  /*0980*/  IMAD.WIDE.U32 R2, R8, 0x4, R2 ;  /* 0x0000000408027825 */ /* 0x001fc600078e0002 */
[----:B------:R-:W-:Y:S02]  /*0990*/  MOV R6, R2 ;  /* 0x0000000200067202 */ /* 0x000fe40000000f00 */
[----:B------:R-:W-:-:S07]  /*09a0*/  MOV R5, R3 ;  /* 0x0000000300057202 */ /* 0x000fce0000000f00 */
.L_x_5:
[----:B-1----:R-:W-:Y:S01]  /*09b0*/  IMAD.WIDE R2, R7, 0x4, R10 ;  /* 0x0000000407027825 */ /* 0x002fe200078e020a */
[----:B------:R-:W-:-:S05]  /*09c0*/  MOV R4, R6 ;  /* 0x0000000600047202 */ /* 0x000fca0000000f00 */
[----:B------:R-:W2:Y:S04]  /*09d0*/  LDG.E R2, desc[UR16][R2.64] ;  /* 0x0000001002027981 */ /* 0x000ea8000c1e1900 */
[----:B------:R0:W2:Y:S01]  /*09e0*/  LDG.E R4, desc[UR16][R4.64] ;  /* 0x0000001004047981 */ /* 0x0000a2000c1e1900 */
[----:B------:R-:W-:Y:S01]  /*09f0*/  UIADD3 UR4, UPT, UPT, UR4, 0x1, URZ ;  /* 0x0000000104047890 */ /* 0x000fe2000fffe0ff */
[----:B------:R-:W-:Y:S02]  /*0a00*/  IADD3 R6, P0, PT, R6, 0x4, RZ ;  /* 0x0000000406067810 */ /* 0x000fe40007f1e0ff */
[----:B------:R-:W-:Y:S01]  /*0a10*/  IADD3 R7, PT, PT, R7, 0x1, RZ ;  /* 0x0000000107077810 */ /* 0x000fe20007ffe0ff */
[----:B------:R-:W-:Y:S01]  /*0a20*/  UISETP.NE.AND UP0, UPT, UR4, URZ, UPT ;  /* 0x000000ff0400728c */ /* 0x000fe2000bf05270 */
[----:B0-----:R-:W-:Y:S01]  /*0a30*/  IADD3.X R5, PT, PT, RZ, R5, RZ, P0, !PT ;  /* 0x00000005ff057210 */ /* 0x001fe200007fe4ff */
[----:B--2--5:R-:W-:-:S07]  /*0a40*/  FFMA R15, R4, R2, R15 ;  /* 0x00000002040f7223 */ /* 0x024fce000000000f */
[----:B------:R-:W-:Y:S05]  /*0a50*/  BRA.U UP0, `(.L_x_5) ;  /* 0xfffffffd00d47547 */ /* 0x000fea000b83ffff */
.L_x_0:
[----:B------:R-:W0:Y:S02]  /*0a60*/  LDC.64 R2, c[0x0][0x398] ;  /* 0x0000e600ff027b82 */ /* 0x000e240000000a00 */
[----:B0-----:R-:W-:-:S05]  /*0a70*/  IMAD.WIDE R2, R0, 0x4, R2 ;  /* 0x0000000400027825 */ /* 0x001fca00078e0202 */
[----:B-----5:R-:W-:Y:S01]  /*0a80*/  STG.E desc[UR16][R2.64], R15 ;  /* 0x0000000f02007986 */ /* 0x020fe2000c101910 */
[----:B------:R-:W-:Y:S05]  /*0a90*/  EXIT ;  /* 0x000000000000794d */ /* 0x000fea0003800000 */
.L_x_6:
[----:B------:R-:W-:-:S00]  /*0aa0*/  BRA `(.L_x_6) ;  /* 0xfffffffc00fc7947 */ /* 0x000fc0000383ffff */
[----:B------:R-:W-:-:S00]  /*0ab0*/  NOP ;  /* 0x0000000000007918 */ /* 0x000fc00000000000 */
        /* <DEDUP_REMOVED lines=12> */
.L_x_52:


//--------------------- .text._Z14pooling_kernelPfS_iiii --------------------------
	.section	.text._Z14pooling_kernelPfS_iiii,"ax",@progbits
	.align	128
        .global         _Z14pooling_kernelPfS_iiii
        .type           _Z14pooling_kernelPfS_iiii,@function
        .size           _Z14pooling_kernelPfS_iiii,(.L_x_53 - _Z14pooling_kernelPfS_iiii)
        .other          _Z14pooling_kernelPfS_iiii,@"STO_CUDA_ENTRY STV_DEFAULT"
_Z14pooling_kernelPfS_iiii:
.text._Z14pooling_kernelPfS_iiii:
[----:B------:R-:W-:Y:S01]  /*0000*/  LDC R1, c[0x0][0x37c] ;  /* 0x0000df00ff017b82 */ /* 0x000fe20000000800 */
[----:B------:R-:W0:Y:S07]  /*0010*/  S2R R3, SR_TID.Y ;  /* 0x0000000000037919 */ /* 0x000e2e0000002200 */
[----:B------:R-:W0:Y:S01]  /*0020*/  LDC R0, c[0x0][0x364] ;  /* 0x0000d900ff007b82 */ /* 0x000e220000000800 */
[----:B------:R-:W1:Y:S01]  /*0030*/  LDCU UR6, c[0x0][0x39c] ;  /* 0x00007380ff0677ac */ /* 0x000e620008000800 */
[----:B------:R-:W2:Y:S06]  /*0040*/  S2R R2, SR_TID.X ;  /* 0x0000000000027919 */ /* 0x000eac0000002100 */
[----:B------:R-:W0:Y:S08]  /*0050*/  S2UR UR4, SR_CTAID.Y ;  /* 0x00000000000479c3 */ /* 0x000e300000002600 */
[----:B------:R-:W2:Y:S08]  /*0060*/  S2UR UR5, SR_CTAID.X ;  /* 0x00000000000579c3 */ /* 0x000eb00000002500 */
[----:B------:R-:W2:Y:S01]  /*0070*/  LDC R5, c[0x0][0x360] ;  /* 0x0000d800ff057b82 */ /* 0x000ea20000000800 */
[----:B0-----:R-:W-:-:S02]  /*0080*/  IMAD R0, R0, UR4, R3 ;  /* 0x0000000400007c24 */ /* 0x001fc4000f8e0203 */
[----:B--2---:R-:W-:-:S05]  /*0090*/  IMAD R5, R5, UR5, R2 ;  /* 0x0000000505057c24 */ /* 0x004fca000f8e0202 */
[----:B------:R-:W-:-:S04]  /*00a0*/  VIMNMX R2, PT, PT, R0, R5, !PT ;  /* 0x0000000500027248 */ /* 0x000fc80007fe0100 */
[----:B-1----:R-:W-:-:S13]  /*00b0*/  ISETP.GE.AND P0, PT, R2, UR6, PT ;  /* 0x0000000602007c0c */ /* 0x002fda000bf06270 */
[----:B------:R-:W-:Y:S05]  /*00c0*/  @P0 EXIT ;  /* 0x000000000000094d */ /* 0x000fea0003800000 */
[----:B------:R-:W0:Y:S01]  /*00d0*/  LDC R8, c[0x0][0x394] ;  /* 0x0000e500ff087b82 */ /* 0x000e220000000800 */
[----:B------:R-:W1:Y:S01]  /*00e0*/  LDCU.64 UR10, c[0x0][0x358] ;  /* 0x00006b00ff0a77ac */ /* 0x000e620008000a00 */
[----:B------:R-:W-:-:S06]  /*00f0*/  IMAD.MOV.U32 R11, RZ, RZ, -0x800000 ;  /* 0xff800000ff0b7424 */ /* 0x000fcc00078e00ff */
[----:B------:R-:W2:Y:S01]  /*0100*/  S2UR UR8, SR_CTAID.Z ;  /* 0x00000000000879c3 */ /* 0x000ea20000002700 */
[----:B0-----:R-:W-:-:S13]  /*0110*/  ISETP.GE.AND P0, PT, R8, 0x1, PT ;  /* 0x000000010800780c */ /* 0x001fda0003f06270 */
[----:B-12---:R-:W-:Y:S05]  /*0120*/  @!P0 BRA `(.L_x_7) ;  /* 0x0000000800608947 */ /* 0x006fea0003800000 */
[----:B------:R-:W0:Y:S01]  /*0130*/  LDC R3, c[0x0][0x390] ;  /* 0x0000e400ff037b82 */ /* 0x000e220000000800 */
[----:B------:R-:W1:Y:S01]  /*0140*/  LDCU.64 UR6, c[0x0][0x380] ;  /* 0x00007000ff0677ac */ /* 0x000e620008000a00 */
[----:B------:R-:W-:Y:S01]  /*0150*/  LOP3.LUT R26, R8, 0x7, RZ, 0xc0, !PT ;  /* 0x00000007081a7812 */ /* 0x000fe200078ec0ff */
[-C--:B------:R-:W-:Y:S01]  /*0160*/  IMAD R4, R0, R8.reuse, RZ ;  /* 0x0000000800047224 */ /* 0x080fe200078e02ff */
[----:B------:R-:W-:Y:S01]  /*0170*/  LOP3.LUT R25, R8, 0xf, RZ, 0xc0, !PT ;  /* 0x0000000f08197812 */ /* 0x000fe200078ec0ff */
[----:B------:R-:W-:Y:S01]  /*0180*/  IMAD R7, R5, R8, RZ ;  /* 0x0000000805077224 */ /* 0x000fe200078e02ff */
[----:B------:R-:W-:Y:S01]  /*0190*/  UMOV UR4, URZ ;  /* 0x000000ff00047c82 */ /* 0x000fe20008000000 */
[----:B------:R-:W-:Y:S02]  /*01a0*/  VIADD R6, R26, 0xffffffff ;  /* 0xffffffff1a067836 */ /* 0x000fe40000000000 */
[----:B------:R-:W-:Y:S02]  /*01b0*/  VIADD R2, R25, 0xffffffff ;  /* 0xffffffff19027836 */ /* 0x000fe40000000000 */
[----:B------:R-:W-:Y:S01]  /*01c0*/  IMAD.MOV.U32 R11, RZ, RZ, -0x800000 ;  /* 0xff800000ff0b7424 */ /* 0x000fe200078e00ff */
[----:B------:R-:W-:-:S02]  /*01d0*/  ISETP.GE.U32.AND P0, PT, R6, 0x3, PT ;  /* 0x000000030600780c */ /* 0x000fc40003f06070 */
[----:B------:R-:W-:Y:S02]  /*01e0*/  LOP3.LUT R6, R8, 0x7ffffff0, RZ, 0xc0, !PT ;  /* 0x7ffffff008067812 */ /* 0x000fe400078ec0ff */
[----:B------:R-:W-:Y:S02]  /*01f0*/  ISETP.GE.U32.AND P1, PT, R2, 0x7, PT ;  /* 0x000000070200780c */ /* 0x000fe40003f26070 */
[----:B------:R-:W-:Y:S01]  /*0200*/  LOP3.LUT R8, R8, 0x3, RZ, 0xc0, !PT ;  /* 0x0000000308087812 */ /* 0x000fe200078ec0ff */
[----:B-1----:R-:W-:Y:S01]  /*0210*/  UIADD3 UR5, UP0, UPT, UR6, 0x20, URZ ;  /* 0x0000002006057890 */ /* 0x002fe2000ff1e0ff */
[----:B------:R-:W-:-:S03]  /*0220*/  IMAD.MOV R9, RZ, RZ, -R6 ;  /* 0x000000ffff097224 */ /* 0x000fc600078e0a06 */
[----:B------:R-:W-:Y:S01]  /*0230*/  UIADD3.X UR6, UPT, UPT, URZ, UR7, URZ, UP0, !UPT ;  /* 0x00000007ff067290 */ /* 0x000fe200087fe4ff */
[----:B0-----:R-:W-:-:S11]  /*0240*/  IMAD R4, R3, UR8, R4 ;  /* 0x0000000803047c24 */ /* 0x001fd6000f8e0204 */
.L_x_13:
[----:B------:R-:W0:Y:S01]  /*0250*/  LDCU.64 UR12, c[0x0][0x390] ;  /* 0x00007200ff0c77ac */ /* 0x000e220008000a00 */
[----:B------:R-:W-:Y:S02]  /*0260*/  VIADD R10, R4, UR4 ;  /* 0x00000004040a7c36 */ /* 0x000fe40008000000 */
[----:B------:R-:W-:Y:S01]  /*0270*/  IMAD.MOV.U32 R13, RZ, RZ, RZ ;  /* 0x000000ffff0d7224 */ /* 0x000fe200078e00ff */
[----:B------:R-:W-:Y:S02]  /*0280*/  UIADD3 UR4, UPT, UPT, UR4, 0x1, URZ ;  /* 0x0000000104047890 */ /* 0x000fe4000fffe0ff */
[----:B0-----:R-:W-:Y:S01]  /*0290*/  UISETP.GE.U32.AND UP0, UPT, UR13, 0x10, UPT ;  /* 0x000000100d00788c */ /* 0x001fe2000bf06070 */
[----:B------:R-:W-:Y:S01]  /*02a0*/  IMAD R10, R10, UR12, R7 ;  /* 0x0000000c0a0a7c24 */ /* 0x000fe2000f8e0207 */
[----:B------:R-:W-:-:S07]  /*02b0*/  UISETP.NE.AND UP1, UPT, UR4, UR13, UPT ;  /* 0x0000000d0400728c */ /* 0x000fce000bf25270 */
[----:B------:R-:W-:Y:S05]  /*02c0*/  BRA.U !UP0, `(.L_x_8) ;  /* 0x0000000108e87547 */ /* 0x000fea000b800000 */
[----:B------:R-:W-:Y:S02]  /*02d0*/  IMAD.MOV.U32 R13, RZ, RZ, R10 ;  /* 0x000000ffff0d7224 */ /* 0x000fe400078e000a */
[----:B------:R-:W-:-:S07]  /*02e0*/  IMAD.MOV.U32 R12, RZ, RZ, R9 ;  /* 0x000000ffff0c7224 */ /* 0x000fce00078e0009 */
.L_x_9:
[----:B------:R-:W-:Y:S02]  /*02f0*/  IMAD.U32 R2, RZ, RZ, UR5 ;  /* 0x00000005ff027e24 */ /* 0x000fe4000f8e00ff */
[----:B------:R-:W-:Y:S02]  /*0300*/  IMAD.U32 R3, RZ, RZ, UR6 ;  /* 0x00000006ff037e24 */ /* 0x000fe4000f8e00ff */
[----:B------:R-:W-:-:S05]  /*0310*/  IMAD.WIDE R2, R13, 0x4, R2 ;  /* 0x000000040d027825 */ /* 0x000fca00078e0202 */
[----:B------:R-:W2:Y:S04]  /*0320*/  LDG.E R24, desc[UR10][R2.64+-0x20] ;  /* 0xffffe00a02187981 */ /* 0x000ea8000c1e1900 */
[----:B------:R-:W3:Y:S04]  /*0330*/  LDG.E R23, desc[UR10][R2.64+-0x1c] ;  /* 0xffffe40a02177981 */ /* 0x000ee8000c1e1900 */
[----:B------:R-:W4:Y:S04]  /*0340*/  LDG.E R22, desc[UR10][R2.64+-0x18] ;  /* 0xffffe80a02167981 */ /* 0x000f28000c1e1900 */
[----:B------:R-:W5:Y:S04]  /*0350*/  LDG.E R21, desc[UR10][R2.64+-0x14] ;  /* 0xffffec0a02157981 */ /* 0x000f68000c1e1900 */
[----:B------:R-:W5:Y:S04]  /*0360*/  LDG.E R14, desc[UR10][R2.64+-0x10] ;  /* 0xfffff00a020e7981 */ /* 0x000f68000c1e1900 */
[----:B------:R-:W5:Y:S04]  /*0370*/  LDG.E R15, desc[UR10][R2.64+-0xc] ;  /* 0xfffff40a020f7981 */ /* 0x000f68000c1e1900 */
[----:B------:R-:W5:Y:S04]  /*0380*/  LDG.E R16, desc[UR10][R2.64+-0x8] ;  /* 0xfffff80a02107981 */ /* 0x000f68000c1e1900 */
[----:B------:R-:W5:Y:S04]  /*0390*/  LDG.E R17, desc[UR10][R2.64+-0x4] ;  /* 0xfffffc0a02117981 */ /* 0x000f68000c1e1900 */
[----:B------:R-:W5:Y:S04]  /*03a0*/  LDG.E R18, desc[UR10][R2.64] ;  /* 0x0000000a02127981 */ /* 0x000f68000c1e1900 */
[----:B------:R-:W5:Y:S04]  /*03b0*/  LDG.E R19, desc[UR10][R2.64+0x4] ;  /* 0x0000040a02137981 */ /* 0x000f68000c1e1900 */
[----:B------:R-:W5:Y:S01]  /*03c0*/  LDG.E R20, desc[UR10][R2.64+0x8] ;  /* 0x0000080a02147981 */ /* 0x000f62000c1e1900 */
[----:B--2---:R-:W-:-:S04]  /*03d0*/  FSETP.GT.AND P2, PT, R11, R24, PT ;  /* 0x000000180b00720b */ /* 0x004fc80003f44000 */
[----:B------:R-:W-:Y:S02]  /*03e0*/  FSEL R24, R11, R24, P2 ;  /* 0x000000180b187208 */ /* 0x000fe40001000000 */
[----:B------:R-:W2:Y:S02]  /*03f0*/  LDG.E R11, desc[UR10][R2.64+0xc] ;  /* 0x00000c0a020b7981 */ /* 0x000ea4000c1e1900 */
[----:B---3--:R-:W-:-:S04]  /*0400*/  FSETP.GT.AND P2, PT, R24, R23, PT ;  /* 0x000000171800720b */ /* 0x008fc80003f44000 */
[----:B------:R-:W-:Y:S02]  /*0410*/  FSEL R27, R24, R23, P2 ;  /* 0x00000017181b7208 */ /* 0x000fe40001000000 */
[----:B------:R-:W3:Y:S02]  /*0420*/  LDG.E R23, desc[UR10][R2.64+0x10] ;  /* 0x0000100a02177981 */ /* 0x000ee4000c1e1900 */
[----:B----4-:R-:W-:-:S04]  /*0430*/  FSETP.GT.AND P2, PT, R27, R22, PT ;  /* 0x000000161b00720b */ /* 0x010fc80003f44000 */
[----:B------:R-:W-:Y:S02]  /*0440*/  FSEL R24, R27, R22, P2 ;  /* 0x000000161b187208 */ /* 0x000fe40001000000 */
[----:B------:R-:W4:Y:S02]  /*0450*/  LDG.E R22, desc[UR10][R2.64+0x14] ;  /* 0x0000140a02167981 */ /* 0x000f24000c1e1900 */
[----:B-----5:R-:W-:-:S04]  /*0460*/  FSETP.GT.AND P2, PT, R24, R21, PT ;  /* 0x000000151800720b */ /* 0x020fc80003f44000 */
[----:B------:R-:W-:Y:S02]  /*0470*/  FSEL R27, R24, R21, P2 ;  /* 0x00000015181b7208 */ /* 0x000fe40001000000 */
[----:B------:R-:W5:Y:S04]  /*0480*/  LDG.E R21, desc[UR10][R2.64+0x18] ;  /* 0x0000180a02157981 */ /* 0x000f68000c1e1900 */
[----:B------:R-:W5:Y:S01]  /*0490*/  LDG.E R24, desc[UR10][R2.64+0x1c] ;  /* 0x00001c0a02187981 */ /* 0x000f62000c1e1900 */
[-C--:B------:R-:W-:Y:S01]  /*04a0*/  FSETP.GT.AND P2, PT, R27, R14.reuse, PT ;  /* 0x0000000e1b00720b */ /* 0x080fe20003f44000 */
[----:B------:R-:W-:Y:S02]  /*04b0*/  VIADD R12, R12, 0x10 ;  /* 0x000000100c0c7836 */ /* 0x000fe40000000000 */
[----:B------:R-:W-:Y:S01]  /*04c0*/  VIADD R13, R13, 0x10 ;  /* 0x000000100d0d7836 */ /* 0x000fe20000000000 */
[----:B------:R-:W-:-:S02]  /*04d0*/  FSEL R14, R27, R14, P2 ;  /* 0x0000000e1b0e7208 */ /* 0x000fc40001000000 */
[----:B------:R-:W-:Y:S02]  /*04e0*/  ISETP.NE.AND P3, PT, R12, RZ, PT ;  /* 0x000000ff0c00720c */ /* 0x000fe40003f65270 */
[----:B------:R-:W-:-:S04]  /*04f0*/  FSETP.GT.AND P2, PT, R14, R15, PT ;  /* 0x0000000f0e00720b */ /* 0x000fc80003f44000 */
[----:B------:R-:W-:-:S04]  /*0500*/  FSEL R15, R14, R15, P2 ;  /* 0x0000000f0e0f7208 */ /* 0x000fc80001000000 */
        /* <DEDUP_REMOVED lines=10> */
[----:B--2---:R-:W-:-:S04]  /*05b0*/  FSETP.GT.AND P2, PT, R20, R11, PT ;  /* 0x0000000b1400720b */ /* 0x004fc80003f44000 */
[----:B------:R-:W-:-:S04]  /*05c0*/  FSEL R20, R20, R11, P2 ;  /* 0x0000000b14147208 */ /* 0x000fc80001000000 */
[----:B---3--:R-:W-:-:S04]  /*05d0*/  FSETP.GT.AND P2, PT, R20, R23, PT ;  /* 0x000000171400720b */ /* 0x008fc80003f44000 */
[----:B------:R-:W-:-:S04]  /*05e0*/  FSEL R23, R20, R23, P2 ;  /* 0x0000001714177208 */ /* 0x000fc80001000000 */
[----:B----4-:R-:W-:-:S04]  /*05f0*/  FSETP.GT.AND P2, PT, R23, R22, PT ;  /* 0x000000161700720b */ /* 0x010fc80003f44000 */
[----:B------:R-:W-:-:S04]  /*0600*/  FSEL R22, R23, R22, P2 ;  /* 0x0000001617167208 */ /* 0x000fc80001000000 */
[----:B-----5:R-:W-:-:S04]  /*0610*/  FSETP.GT.AND P2, PT, R22, R21, PT ;  /* 0x000000151600720b */ /* 0x020fc80003f44000 */
[----:B------:R-:W-:-:S04]  /*0620*/  FSEL R11, R22, R21, P2 ;  /* 0x00000015160b7208 */ /* 0x000fc80001000000 */
[----:B------:R-:W-:-:S04]  /*0630*/  FSETP.GT.AND P2, PT, R11, R24, PT ;  /* 0x000000180b00720b */ /* 0x000fc80003f44000 */
[----:B------:R-:W-:Y:S01]  /*0640*/  FSEL R11, R11, R24, P2 ;  /* 0x000000180b0b7208 */ /* 0x000fe20001000000 */
[----:B------:R-:W-:Y:S08]  /*0650*/  @P3 BRA `(.L_x_9) ;  /* 0xfffffffc00243947 */ /* 0x000ff0000383ffff */
[----:B------:R-:W-:-:S07]  /*0660*/  IMAD.MOV.U32 R13, RZ, RZ, R6 ;  /* 0x000000ffff0d7224 */ /* 0x000fce00078e0006 */
.L_x_8:
[----:B------:R-:W-:-:S13]  /*0670*/  ISETP.NE.AND P2, PT, R25, RZ, PT ;  /* 0x000000ff1900720c */ /* 0x000fda0003f45270 */
[----:B------:R-:W-:Y:S05]  /*0680*/  @!P2 BRA `(.L_x_10) ;  /* 0x000000040004a947 */ /* 0x000fea0003800000 */
[----:B------:R-:W-:Y:S01]  /*0690*/  ISETP.NE.AND P2, PT, R26, RZ, PT ;  /* 0x000000ff1a00720c */ /* 0x000fe20003f45270 */
[----:B------:R-:W-:-:S12]  /*06a0*/  @!P1 BRA `(.L_x_11) ;  /* 0x0000000000709947 */ /* 0x000fd80003800000 */
[----:B------:R-:W0:Y:S01]  /*06b0*/  LDC.64 R2, c[0x0][0x380] ;  /* 0x0000e000ff027b82 */ /* 0x000e220000000a00 */
[----:B------:R-:W-:-:S04]  /*06c0*/  IMAD.IADD R15, R10, 0x1, R13 ;  /* 0x000000010a0f7824 */ /* 0x000fc800078e020d */
[----:B0-----:R-:W-:-:S05]  /*06d0*/  IMAD.WIDE R2, R15, 0x4, R2 ;  /* 0x000000040f027825 */ /* 0x001fca00078e0202 */
[----:B------:R-:W2:Y:S04]  /*06e0*/  LDG.E R12, desc[UR10][R2.64] ;  /* 0x0000000a020c7981 */ /* 0x000ea8000c1e1900 */
[----:B------:R-:W3:Y:S04]  /*06f0*/  LDG.E R14, desc[UR10][R2.64+0x4] ;  /* 0x0000040a020e7981 */ /* 0x000ee8000c1e1900 */
[----:B------:R-:W4:Y:S04]  /*0700*/  LDG.E R16, desc[UR10][R2.64+0x8] ;  /* 0x0000080a02107981 */ /* 0x000f28000c1e1900 */
[----:B------:R-:W5:Y:S04]  /*0710*/  LDG.E R18, desc[UR10][R2.64+0xc] ;  /* 0x00000c0a02127981 */ /* 0x000f68000c1e1900 */
[----:B------:R-:W5:Y:S04]  /*0720*/  LDG.E R20, desc[UR10][R2.64+0x10] ;  /* 0x0000100a02147981 */ /* 0x000f68000c1e1900 */
[----:B------:R-:W5:Y:S04]  /*0730*/  LDG.E R22, desc[UR10][R2.64+0x14] ;  /* 0x0000140a02167981 */ /* 0x000f68000c1e1900 */
[----:B------:R-:W5:Y:S04]  /*0740*/  LDG.E R24, desc[UR10][R2.64+0x18] ;  /* 0x0000180a02187981 */ /* 0x000f68000c1e1900 */
[----:B------:R-:W5:Y:S01]  /*0750*/  LDG.E R28, desc[UR10][R2.64+0x1c] ;  /* 0x00001c0a021c7981 */ /* 0x000f62000c1e1900 */
[----:B------:R-:W-:Y:S01]  /*0760*/  VIADD R13, R13, 0x8 ;  /* 0x000000080d0d7836 */ /* 0x000fe20000000000 */
        /* <DEDUP_REMOVED lines=15> */
[----:B------:R-:W-:-:S09]  /*0860*/  FSEL R11, R11, R28, P3 ;  /* 0x0000001c0b0b7208 */ /* 0x000fd20001800000 */
.L_x_11:
        /* <DEDUP_REMOVED lines=18> */
[----:B------:R-:W-:-:S09]  /*0990*/  FSEL R11, R11, R18, P3 ;  /* 0x000000120b0b7208 */ /* 0x000fd20001800000 */
.L_x_12:
[----:B------:R-:W-:Y:S05]  /*09a0*/  @!P2 BRA `(.L_x_10) ;  /* 0x00000000003ca947 */ /* 0x000fea0003800000 */
[----:B------:R-:W0:Y:S01]  /*09b0*/  LDC.64 R2, c[0x0][0x380] ;  /* 0x0000e000ff027b82 */ /* 0x000e220000000a00 */
[----:B------:R-:W-:-:S04]  /*09c0*/  IMAD.IADD R13, R10, 0x1, R13 ;  /* 0x000000010a0d7824 */ /* 0x000fc800078e020d */
[----:B0-----:R-:W-:-:S05]  /*09d0*/  IMAD.WIDE R2, R13, 0x4, R2 ;  /* 0x000000040d027825 */ /* 0x001fca00078e0202 */
[----:B------:R-:W2:Y:S01]  /*09e0*/  LDG.E R10, desc[UR10][R2.64] ;  /* 0x0000000a020a7981 */ /* 0x000ea2000c1e1900 */
[----:B------:R-:W-:Y:S02]  /*09f0*/  ISETP.NE.AND P3, PT, R8, 0x1, PT ;  /* 0x000000010800780c */ /* 0x000fe40003f65270 */
[----:B--2---:R-:W-:-:S04]  /*0a00*/  FSETP.GT.AND P2, PT, R11, R10, PT ;  /* 0x0000000a0b00720b */ /* 0x004fc80003f44000 */
[----:B------:R-:W-:-:S07]  /*0a10*/  FSEL R11, R11, R10, P2 ;  /* 0x0000000a0b0b7208 */ /* 0x000fce0001000000 */
[----:B------:R-:W-:Y:S05]  /*0a20*/  @!P3 BRA `(.L_x_10) ;  /* 0x00000000001cb947 */ /* 0x000fea0003800000 */
[----:B------:R-:W-:Y:S01]  /*0a30*/  ISETP.NE.AND P2, PT, R8, 0x2, PT ;  /* 0x000000020800780c */ /* 0x000fe20003f45270 */
[----:B------:R-:W2:-:S12]  /*0a40*/  LDG.E R10, desc[UR10][R2.64+0x4] ;  /* 0x0000040a020a7981 */ /* 0x000e98000c1e1900 */
[----:B------:R-:W3:Y:S01]  /*0a50*/  @P2 LDG.E R12, desc[UR10][R2.64+0x8] ;  /* 0x0000080a020c2981 */ /* 0x000ee2000c1e1900 */
[----:B--2---:R-:W-:-:S04]  /*0a60*/  FSETP.GT.AND P3, PT, R11, R10, PT ;  /* 0x0000000a0b00720b */ /* 0x004fc80003f64000 */
[----:B------:R-:W-:-:S04]  /*0a70*/  FSEL R11, R11, R10, P3 ;  /* 0x0000000a0b0b7208 */ /* 0x000fc80001800000 */
[----:B---3--:R-:W-:-:S04]  /*0a80*/  @P2 FSETP.GT.AND P3, PT, R11, R12, PT ;  /* 0x0000000c0b00220b */ /* 0x008fc80003f64000 */
[----:B------:R-:W-:-:S09]  /*0a90*/  @P2 FSEL R11, R11, R12, P3 ;  /* 0x0000000c0b0b2208 */ /* 0x000fd20001800000 */
.L_x_10:
[----:B------:R-:W-:Y:S05]  /*0aa0*/  BRA.U UP1, `(.L_x_13) ;  /* 0xfffffff501e87547 */ /* 0x000fea000b83ffff */
.L_x_7:
[----:B------:R-:W0:Y:S08]  /*0ab0*/  LDC R7, c[0x0][0x39c] ;  /* 0x0000e700ff077b82 */ /* 0x000e300000000800 */
[----:B------:R-:W1:Y:S01]  /*0ac0*/  LDC.64 R2, c[0x0][0x388] ;  /* 0x0000e200ff027b82 */ /* 0x000e620000000a00 */
[----:B0-----:R-:W-:-:S04]  /*0ad0*/  IMAD R0, R7, UR8, R0 ;  /* 0x0000000807007c24 */ /* 0x001fc8000f8e0200 */
[----:B------:R-:W-:-:S04]  /*0ae0*/  IMAD R5, R0, R7, R5 ;  /* 0x0000000700057224 */ /* 0x000fc800078e0205 */
[----:B-1----:R-:W-:-:S05]  /*0af0*/  IMAD.WIDE R2, R5, 0x4, R2 ;  /* 0x0000000405027825 */ /* 0x002fca00078e0202 */
[----:B------:R-:W-:Y:S01]  /*0b00*/  STG.E desc[UR10][R2.64], R11 ;  /* 0x0000000b02007986 */ /* 0x000fe2000c10190a */
[----:B------:R-:W-:Y:S05]  /*0b10*/  EXIT ;  /* 0x000000000000794d */ /* 0x000fea0003800000 */
.L_x_14:
        /* <DEDUP_REMOVED lines=14> */
.L_x_53:


//--------------------- .text._Z18convolution_kernelPfS_S_iiii --------------------------
	.section	.text._Z18convolution_kernelPfS_S_iiii,"ax",@progbits
	.align	128
        .global         _Z18convolution_kernelPfS_S_iiii
        .type           _Z18convolution_kernelPfS_S_iiii,@function
        .size           _Z18convolution_kernelPfS_S_iiii,(.L_x_54 - _Z18convolution_kernelPfS_S_iiii)
        .other          _Z18convolution_kernelPfS_S_iiii,@"STO_CUDA_ENTRY STV_DEFAULT"
_Z18convolution_kernelPfS_S_iiii:
.text._Z18convolution_kernelPfS_S_iiii:
        /* <DEDUP_REMOVED lines=15> */
[----:B------:R-:W-:-:S06]  /*00f0*/  HFMA2 R14, -RZ, RZ, 0, 0 ;  /* 0x00000000ff0e7431 */ /* 0x000fcc00000001ff */
[----:B------:R-:W2:Y:S01]  /*0100*/  S2UR UR6, SR_CTAID.Z ;  /* 0x00000000000679c3 */ /* 0x000ea20000002700 */
[----:B0-----:R-:W-:-:S13]  /*0110*/  ISETP.GE.AND P0, PT, R8, 0x1, PT ;  /* 0x000000010800780c */ /* 0x001fda0003f06270 */
[----:B-12---:R-:W-:Y:S05]  /*0120*/  @!P0 BRA `(.L_x_15) ;  /* 0x0000000800808947 */ /* 0x006fea0003800000 */
[C---:B------:R-:W-:Y:S01]  /*0130*/  LOP3.LUT R6, R8.reuse, 0x7ffffff0, RZ, 0xc0, !PT ;  /* 0x7ffffff008067812 */ /* 0x040fe200078ec0ff */
[----:B------:R-:W-:Y:S01]  /*0140*/  UMOV UR4, URZ ;  /* 0x000000ff00047c82 */ /* 0x000fe20008000000 */
[C---:B------:R-:W-:Y:S02]  /*0150*/  LOP3.LUT R20, R8.reuse, 0xf, RZ, 0xc0, !PT ;  /* 0x0000000f08147812 */ /* 0x040fe400078ec0ff */
[C---:B------:R-:W-:Y:S02]  /*0160*/  LOP3.LUT R21, R8.reuse, 0x7, RZ, 0xc0, !PT ;  /* 0x0000000708157812 */ /* 0x040fe400078ec0ff */
[----:B------:R-:W-:Y:S02]  /*0170*/  LOP3.LUT R8, R8, 0x3, RZ, 0xc0, !PT ;  /* 0x0000000308087812 */ /* 0x000fe400078ec0ff */
[----:B------:R-:W-:Y:S02]  /*0180*/  MOV R14, RZ ;  /* 0x000000ff000e7202 */ /* 0x000fe40000000f00 */
[----:B------:R-:W-:-:S07]  /*0190*/  IADD3 R9, PT, PT, -R6, RZ, RZ ;  /* 0x000000ff06097210 */ /* 0x000fce0007ffe1ff */
.L_x_21:
[----:B------:R-:W0:Y:S01]  /*01a0*/  LDCU UR10, c[0x0][0x3a0] ;  /* 0x00007400ff0a77ac */ /* 0x000e220008000800 */
[----:B------:R-:W-:Y:S02]  /*01b0*/  IADD3 R10, PT, PT, R0, UR4, RZ ;  /* 0x00000004000a7c10 */ /* 0x000fe4000fffe0ff */
[----:B------:R-:W-:Y:S01]  /*01c0*/  MOV R11, RZ ;  /* 0x000000ff000b7202 */ /* 0x000fe20000000f00 */
[----:B------:R-:W1:Y:S01]  /*01d0*/  LDCU UR7, c[0x0][0x398] ;  /* 0x00007300ff0777ac */ /* 0x000e620008000800 */
[----:B0-----:R-:W-:Y:S02]  /*01e0*/  UISETP.GE.U32.AND UP0, UPT, UR10, 0x10, UPT ;  /* 0x000000100a00788c */ /* 0x001fe4000bf06070 */
[----:B------:R-:W-:Y:S02]  /*01f0*/  UIMAD UR5, UR6, UR10, UR4 ;  /* 0x0000000a060572a4 */ /* 0x000fe4000f8e0204 */
[----:B------:R-:W-:Y:S01]  /*0200*/  UIADD3 UR4, UPT, UPT, UR4, 0x1, URZ ;  /* 0x0000000104047890 */ /* 0x000fe2000fffe0ff */
[----:B-1----:R-:W-:Y:S01]  /*0210*/  IMAD R10, R10, UR7, R7 ;  /* 0x000000070a0a7c24 */ /* 0x002fe2000f8e0207 */
[----:B------:R-:W-:-:S02]  /*0220*/  UIMAD UR5, UR5, UR10, URZ ;  /* 0x0000000a050572a4 */ /* 0x000fc4000f8e02ff */
[----:B------:R-:W-:Y:S01]  /*0230*/  UISETP.NE.AND UP1, UPT, UR4, UR10, UPT ;  /* 0x0000000a0400728c */ /* 0x000fe2000bf25270 */
[----:B------:R-:W-:Y:S10]  /*0240*/  BRA.U !UP0, `(.L_x_16) ;  /* 0x0000000108f47547 */ /* 0x000ff4000b800000 */
[----:B------:R-:W-:Y:S02]  /*0250*/  MOV R11, R10 ;  /* 0x0000000a000b7202 */ /* 0x000fe40000000f00 */
[----:B------:R-:W-:Y:S02]  /*0260*/  MOV R13, UR5 ;  /* 0x00000005000d7c02 */ /* 0x000fe40008000f00 */
[----:B------:R-:W-:-:S07]  /*0270*/  MOV R12, R9 ;  /* 0x00000009000c7202 */ /* 0x000fce0000000f00 */
.L_x_17:
[----:B------:R-:W0:Y:S08]  /*0280*/  LDC.64 R4, c[0x0][0x388] ;  /* 0x0000e200ff047b82 */ /* 0x000e300000000a00 */
[----:B------:R-:W1:Y:S01]  /*0290*/  LDC.64 R2, c[0x0][0x380] ;  /* 0x0000e000ff027b82 */ /* 0x000e620000000a00 */
[----:B0-----:R-:W-:-:S05]  /*02a0*/  IMAD.WIDE R4, R13, 0x4, R4 ;  /* 0x000000040d047825 */ /* 0x001fca00078e0204 */
[----:B------:R-:W2:Y:S01]  /*02b0*/  LDG.E R24, desc[UR8][R4.64] ;  /* 0x0000000804187981 */ /* 0x000ea2000c1e1900 */
[----:B-1----:R-:W-:-:S03]  /*02c0*/  IMAD.WIDE R2, R11, 0x4, R2 ;  /* 0x000000040b027825 */ /* 0x002fc600078e0202 */
[----:B------:R-:W3:Y:S04]  /*02d0*/  LDG.E R25, desc[UR8][R4.64+0x4] ;  /* 0x0000040804197981 */ /* 0x000ee8000c1e1900 */
[----:B------:R-:W2:Y:S04]  /*02e0*/  LDG.E R15, desc[UR8][R2.64] ;  /* 0x00000008020f7981 */ /* 0x000ea8000c1e1900 */
[----:B------:R-:W3:Y:S04]  /*02f0*/  LDG.E R26, desc[UR8][R2.64+0x4] ;  /* 0x00000408021a7981 */ /* 0x000ee8000c1e1900 */
[----:B------:R-:W4:Y:S04]  /*0300*/  LDG.E R22, desc[UR8][R4.64+0x8] ;  /* 0x0000080804167981 */ /* 0x000f28000c1e1900 */
[----:B------:R-:W4:Y:S04]  /*0310*/  LDG.E R23, desc[UR8][R2.64+0x8] ;  /* 0x0000080802177981 */ /* 0x000f28000c1e1900 */
[----:B------:R-:W5:Y:S04]  /*0320*/  LDG.E R18, desc[UR8][R4.64+0xc] ;  /* 0x00000c0804127981 */ /* 0x000f68000c1e1900 */
[----:B------:R-:W5:Y:S04]  /*0330*/  LDG.E R19, desc[UR8][R2.64+0xc] ;  /* 0x00000c0802137981 */ /* 0x000f68000c1e1900 */
[----:B------:R-:W5:Y:S04]  /*0340*/  LDG.E R16, desc[UR8][R4.64+0x10] ;  /* 0x0000100804107981 */ /* 0x000f68000c1e1900 */
[----:B------:R-:W5:Y:S01]  /*0350*/  LDG.E R17, desc[UR8][R2.64+0x10] ;  /* 0x0000100802117981 */ /* 0x000f62000c1e1900 */
[----:B--2---:R-:W-:-:S03]  /*0360*/  FFMA R15, R15, R24, R14 ;  /* 0x000000180f0f7223 */ /* 0x004fc6000000000e */
[----:B------:R-:W2:Y:S01]  /*0370*/  LDG.E R14, desc[UR8][R2.64+0x14] ;  /* 0x00001408020e7981 */ /* 0x000ea2000c1e1900 */
[----:B---3--:R-:W-:-:S03]  /*0380*/  FFMA R26, R26, R25, R15 ;  /* 0x000000191a1a7223 */ /* 0x008fc6000000000f */
[----:B------:R-:W2:Y:S04]  /*0390*/  LDG.E R15, desc[UR8][R4.64+0x14] ;  /* 0x00001408040f7981 */ /* 0x000ea8000c1e1900 */
[----:B------:R-:W3:Y:S01]  /*03a0*/  LDG.E R24, desc[UR8][R4.64+0x20] ;  /* 0x0000200804187981 */ /* 0x000ee2000c1e1900 */
[----:B----4-:R-:W-:-:S03]  /*03b0*/  FFMA R26, R23, R22, R26 ;  /* 0x00000016171a7223 */ /* 0x010fc6000000001a */
[----:B------:R-:W4:Y:S04]  /*03c0*/  LDG.E R22, desc[UR8][R4.64+0x18] ;  /* 0x0000180804167981 */ /* 0x000f28000c1e1900 */
[----:B------:R-:W4:Y:S01]  /*03d0*/  LDG.E R23, desc[UR8][R2.64+0x18] ;  /* 0x0000180802177981 */ /* 0x000f22000c1e1900 */
[----:B-----5:R-:W-:-:S03]  /*03e0*/  FFMA R26, R19, R18, R26 ;  /* 0x00000012131a7223 */ /* 0x020fc6000000001a */
[----:B------:R-:W5:Y:S04]  /*03f0*/  LDG.E R18, desc[UR8][R4.64+0x1c] ;  /* 0x00001c0804127981 */ /* 0x000f68000c1e1900 */
[----:B------:R-:W5:Y:S04]  /*0400*/  LDG.E R19, desc[UR8][R2.64+0x1c] ;  /* 0x00001c0802137981 */ /* 0x000f68000c1e1900 */
[----:B------:R-:W3:Y:S01]  /*0410*/  LDG.E R25, desc[UR8][R2.64+0x20] ;  /* 0x0000200802197981 */ /* 0x000ee2000c1e1900 */
[----:B------:R-:W-:-:S03]  /*0420*/  FFMA R27, R17, R16, R26 ;  /* 0x00000010111b7223 */ /* 0x000fc6000000001a */
[----:B------:R-:W3:Y:S04]  /*0430*/  LDG.E R17, desc[UR8][R4.64+0x24] ;  /* 0x0000240804117981 */ /* 0x000ee8000c1e1900 */
[----:B------:R-:W3:Y:S04]  /*0440*/  LDG.E R16, desc[UR8][R2.64+0x24] ;  /* 0x0000240802107981 */ /* 0x000ee8000c1e1900 */
[----:B------:R-:W3:Y:S01]  /*0450*/  LDG.E R26, desc[UR8][R4.64+0x3c] ;  /* 0x00003c08041a7981 */ /* 0x000ee2000c1e1900 */
[----:B--2---:R-:W-:-:S03]  /*0460*/  FFMA R14, R14, R15, R27 ;  /* 0x0000000f0e0e7223 */ /* 0x004fc6000000001b */
[----:B------:R-:W2:Y:S04]  /*0470*/  LDG.E R15, desc[UR8][R2.64+0x28] ;  /* 0x00002808020f7981 */ /* 0x000ea8000c1e1900 */
[----:B------:R-:W2:Y:S01]  /*0480*/  LDG.E R27, desc[UR8][R2.64+0x3c] ;  /* 0x00003c08021b7981 */ /* 0x000ea2000c1e1900 */
[----:B----4-:R-:W-:-:S03]  /*0490*/  FFMA R22, R23, R22, R14 ;  /* 0x0000001617167223 */ /* 0x010fc6000000000e */
[----:B------:R-:W2:Y:S04]  /*04a0*/  LDG.E R14, desc[UR8][R4.64+0x28] ;  /* 0x00002808040e7981 */ /* 0x000ea8000c1e1900 */
[----:B------:R-:W4:Y:S01]  /*04b0*/  LDG.E R23, desc[UR8][R4.64+0x30] ;  /* 0x0000300804177981 */ /* 0x000f22000c1e1900 */
[----:B-----5:R-:W-:-:S03]  /*04c0*/  FFMA R22, R19, R18, R22 ;  /* 0x0000001213167223 */ /* 0x020fc60000000016 */
[----:B------:R-:W5:Y:S01]  /*04d0*/  LDG.E R19, desc[UR8][R4.64+0x2c] ;  /* 0x00002c0804137981 */ /* 0x000f62000c1e1900 */
[----:B---3--:R-:W-:-:S03]  /*04e0*/  FFMA R25, R25, R24, R22 ;  /* 0x0000001819197223 */ /* 0x008fc60000000016 */
[----:B------:R-:W5:Y:S04]  /*04f0*/  LDG.E R18, desc[UR8][R2.64+0x2c] ;  /* 0x00002c0802127981 */ /* 0x000f68000c1e1900 */
[----:B------:R-:W4:Y:S01]  /*0500*/  LDG.E R22, desc[UR8][R2.64+0x30] ;  /* 0x0000300802167981 */ /* 0x000f22000c1e1900 */
[----:B------:R-:W-:-:S03]  /*0510*/  FFMA R28, R16, R17, R25 ;  /* 0x00000011101c7223 */ /* 0x000fc60000000019 */
[----:B------:R-:W3:Y:S04]  /*0520*/  LDG.E R25, desc[UR8][R4.64+0x34] ;  /* 0x0000340804197981 */ /* 0x000ee8000c1e1900 */
[----:B------:R-:W3:Y:S04]  /*0530*/  LDG.E R24, desc[UR8][R2.64+0x34] ;  /* 0x0000340802187981 */ /* 0x000ee8000c1e1900 */
[----:B------:R-:W3:Y:S04]  /*0540*/  LDG.E R17, desc[UR8][R4.64+0x38] ;  /* 0x0000380804117981 */ /* 0x000ee8000c1e1900 */
[----:B------:R-:W3:Y:S01]  /*0550*/  LDG.E R16, desc[UR8][R2.64+0x38] ;  /* 0x0000380802107981 */ /* 0x000ee2000c1e1900 */
[----:B------:R-:W-:-:S04]  /*0560*/  IADD3 R12, PT, PT, R12, 0x10, RZ ;  /* 0x000000100c0c7810 */ /* 0x000fc80007ffe0ff */
[----:B------:R-:W-:Y:S02]  /*0570*/  ISETP.NE.AND P0, PT, R12, RZ, PT ;  /* 0x000000ff0c00720c */ /* 0x000fe40003f05270 */
[----:B------:R-:W-:Y:S02]  /*0580*/  IADD3 R13, PT, PT, R13, 0x10, RZ ;  /* 0x000000100d0d7810 */ /* 0x000fe40007ffe0ff */
[----:B------:R-:W-:Y:S01]  /*0590*/  IADD3 R11, PT, PT, R11, 0x10, RZ ;  /* 0x000000100b0b7810 */ /* 0x000fe20007ffe0ff */
[----:B--2---:R-:W-:-:S04]  /*05a0*/  FFMA R15, R15, R14, R28 ;  /* 0x0000000e0f0f7223 */ /* 0x004fc8000000001c */
[----:B-----5:R-:W-:-:S04]  /*05b0*/  FFMA R15, R18, R19, R15 ;  /* 0x00000013120f7223 */ /* 0x020fc8000000000f */
[----:B----4-:R-:W-:-:S04]  /*05c0*/  FFMA R15, R22, R23, R15 ;  /* 0x00000017160f7223 */ /* 0x010fc8000000000f */
[----:B---3--:R-:W-:-:S04]  /*05d0*/  FFMA R15, R24, R25, R15 ;  /* 0x00000019180f7223 */ /* 0x008fc8000000000f */
[----:B------:R-:W-:-:S04]  /*05e0*/  FFMA R15, R16, R17, R15 ;  /* 0x00000011100f7223 */ /* 0x000fc8000000000f */
[----:B------:R-:W-:Y:S01]  /*05f0*/  FFMA R14, R27, R26, R15 ;  /* 0x0000001a1b0e7223 */ /* 0x000fe2000000000f */
[----:B------:R-:W-:Y:S06]  /*0600*/  @P0 BRA `(.L_x_17) ;  /* 0xfffffffc001c0947 */ /* 0x000fec000383ffff */
[----:B------:R-:W-:-:S07]  /*0610*/  MOV R11, R6 ;  /* 0x00000006000b7202 */ /* 0x000fce0000000f00 */
.L_x_16:
[----:B------:R-:W-:-:S13]  /*0620*/  ISETP.NE.AND P0, PT, R20, RZ, PT ;  /* 0x000000ff1400720c */ /* 0x000fda0003f05270 */
[----:B------:R-:W-:Y:S05]  /*0630*/  @!P0 BRA `(.L_x_18) ;  /* 0x0000000400388947 */ /* 0x000fea0003800000 */
[----:B------:R-:W-:Y:S02]  /*0640*/  IADD3 R2, PT, PT, R20, -0x1, RZ ;  /* 0xffffffff14027810 */ /* 0x000fe40007ffe0ff */
[----:B------:R-:W-:Y:S02]  /*0650*/  ISETP.NE.AND P1, PT, R21, RZ, PT ;  /* 0x000000ff1500720c */ /* 0x000fe40003f25270 */
[----:B------:R-:W-:-:S13]  /*0660*/  ISETP.GE.U32.AND P0, PT, R2, 0x7, PT ;  /* 0x000000070200780c */ /* 0x000fda0003f06070 */
[----:B------:R-:W-:Y:S05]  /*0670*/  @!P0 BRA `(.L_x_19) ;  /* 0x00000000007c8947 */ /* 0x000fea0003800000 */
[----:B------:R-:W0:Y:S01]  /*0680*/  LDC.64 R2, c[0x0][0x380] ;  /* 0x0000e000ff027b82 */ /* 0x000e220000000a00 */
[----:B------:R-:W-:Y:S02]  /*0690*/  IADD3 R13, PT, PT, R10, R11, RZ ;  /* 0x0000000b0a0d7210 */ /* 0x000fe40007ffe0ff */
[----:B------:R-:W-:-:S05]  /*06a0*/  IADD3 R15, PT, PT, R11, UR5, RZ ;  /* 0x000000050b0f7c10 */ /* 0x000fca000fffe0ff */
        /* <DEDUP_REMOVED lines=12> */
[----:B------:R-:W5:Y:S04]  /*0770*/  LDG.E R22, desc[UR8][R4.64+0x10] ;  /* 0x0000100804167981 */ /* 0x000f68000c1e1900 */
[----:B------:R-:W5:Y:S04]  /*0780*/  LDG.E R27, desc[UR8][R4.64+0x18] ;  /* 0x00001808041b7981 */ /* 0x000f68000c1e1900 */
[----:B------:R-:W5:Y:S04]  /*0790*/  LDG.E R25, desc[UR8][R2.64+0x1c] ;  /* 0x00001c0802197981 */ /* 0x000f68000c1e1900 */
[----:B------:R-:W5:Y:S01]  /*07a0*/  LDG.E R26, desc[UR8][R4.64+0x1c] ;  /* 0x00001c08041a7981 */ /* 0x000f62000c1e1900 */
[----:B--2---:R-:W-:-:S03]  /*07b0*/  FFMA R29, R23, R24, R14 ;  /* 0x00000018171d7223 */ /* 0x004fc6000000000e */
[----:B------:R-:W2:Y:S04]  /*07c0*/  LDG.E R23, desc[UR8][R2.64+0x14] ;  /* 0x0000140802177981 */ /* 0x000ea8000c1e1900 */
[----:B------:R-:W2:Y:S04]  /*07d0*/  LDG.E R24, desc[UR8][R4.64+0x14] ;  /* 0x0000140804187981 */ /* 0x000ea8000c1e1900 */
[----:B------:R-:W2:Y:S01]  /*07e0*/  LDG.E R14, desc[UR8][R2.64+0x18] ;  /* 0x00001808020e7981 */ /* 0x000ea2000c1e1900 */
[----:B---3--:R-:W-:-:S04]  /*07f0*/  FFMA R12, R12, R13, R29 ;  /* 0x0000000d0c0c7223 */ /* 0x008fc8000000001d */
[----:B----4-:R-:W-:-:S04]  /*0800*/  FFMA R12, R15, R16, R12 ;  /* 0x000000100f0c7223 */ /* 0x010fc8000000000c */
[----:B-----5:R-:W-:-:S04]  /*0810*/  FFMA R12, R17, R18, R12 ;  /* 0x00000012110c7223 */ /* 0x020fc8000000000c */
[----:B------:R-:W-:Y:S01]  /*0820*/  FFMA R12, R19, R22, R12 ;  /* 0x00000016130c7223 */ /* 0x000fe2000000000c */
[----:B------:R-:W-:-:S03]  /*0830*/  IADD3 R11, PT, PT, R11, 0x8, RZ ;  /* 0x000000080b0b7810 */ /* 0x000fc60007ffe0ff */
[----:B--2---:R-:W-:-:S04]  /*0840*/  FFMA R23, R23, R24, R12 ;  /* 0x0000001817177223 */ /* 0x004fc8000000000c */
[----:B------:R-:W-:-:S04]  /*0850*/  FFMA R14, R14, R27, R23 ;  /* 0x0000001b0e0e7223 */ /* 0x000fc80000000017 */
[----:B------:R-:W-:-:S07]  /*0860*/  FFMA R14, R25, R26, R14 ;  /* 0x0000001a190e7223 */ /* 0x000fce000000000e */
.L_x_19:
        /* <DEDUP_REMOVED lines=14> */
[----:B------:R-:W4:Y:S04]  /*0950*/  LDG.E R15, desc[UR8][R4.64+0x4] ;  /* 0x00000408040f7981 */ /* 0x000f28000c1e1900 */
[----:B------:R-:W4:Y:S04]  /*0960*/  LDG.E R16, desc[UR8][R2.64+0x4] ;  /* 0x0000040802107981 */ /* 0x000f28000c1e1900 */
[----:B------:R-:W3:Y:S04]  /*0970*/  LDG.E R18, desc[UR8][R2.64+0x8] ;  /* 0x0000080802127981 */ /* 0x000ee8000c1e1900 */
[----:B------:R-:W5:Y:S04]  /*0980*/  LDG.E R19, desc[UR8][R4.64+0xc] ;  /* 0x00000c0804137981 */ /* 0x000f68000c1e1900 */
[----:B------:R-:W5:Y:S01]  /*0990*/  LDG.E R22, desc[UR8][R2.64+0xc] ;  /* 0x00000c0802167981 */ /* 0x000f62000c1e1900 */
[----:B------:R-:W-:Y:S01]  /*09a0*/  IADD3 R11, PT, PT, R11, 0x4, RZ ;  /* 0x000000040b0b7810 */ /* 0x000fe20007ffe0ff */
[----:B--2---:R-:W-:-:S04]  /*09b0*/  FFMA R12, R13, R12, R14 ;  /* 0x0000000c0d0c7223 */ /* 0x004fc8000000000e */
[----:B----4-:R-:W-:-:S04]  /*09c0*/  FFMA R12, R15, R16, R12 ;  /* 0x000000100f0c7223 */ /* 0x010fc8000000000c */
[----:B---3--:R-:W-:-:S04]  /*09d0*/  FFMA R12, R17, R18, R12 ;  /* 0x00000012110c7223 */ /* 0x008fc8000000000c */
[----:B-----5:R-:W-:-:S07]  /*09e0*/  FFMA R14, R19, R22, R12 ;  /* 0x00000016130e7223 */ /* 0x020fce000000000c */
.L_x_20:
[----:B------:R-:W-:Y:S05]  /*09f0*/  @!P1 BRA `(.L_x_18) ;  /* 0x0000000000489947 */ /* 0x000fea0003800000 */
[----:B------:R-:W0:Y:S01]  /*0a00*/  LDC.64 R4, c[0x0][0x380] ;  /* 0x0000e000ff047b82 */ /* 0x000e220000000a00 */
[----:B------:R-:W-:Y:S02]  /*0a10*/  IADD3 R13, PT, PT, R10, R11, RZ ;  /* 0x0000000b0a0d7210 */ /* 0x000fe40007ffe0ff */
[----:B------:R-:W-:-:S05]  /*0a20*/  IADD3 R11, PT, PT, R11, UR5, RZ ;  /* 0x000000050b0b7c10 */ /* 0x000fca000fffe0ff */
[----:B------:R-:W1:Y:S01]  /*0a30*/  LDC.64 R2, c[0x0][0x388] ;  /* 0x0000e200ff027b82 */ /* 0x000e620000000a00 */
[----:B0-----:R-:W-:-:S04]  /*0a40*/  IMAD.WIDE R4, R13, 0x4, R4 ;  /* 0x000000040d047825 */ /* 0x001fc800078e0204 */
[----:B-1----:R-:W-:Y:S02]  /*0a50*/  IMAD.WIDE R2, R11, 0x4, R2 ;  /* 0x000000040b027825 */ /* 0x002fe400078e0202 */
[----:B------:R-:W2:Y:S04]  /*0a60*/  LDG.E R11, desc[UR8][R4.64] ;  /* 0x00000008040b7981 */ /* 0x000ea8000c1e1900 */
[----:B------:R-:W2:Y:S01]  /*0a70*/  LDG.E R10, desc[UR8][R2.64] ;  /* 0x00000008020a7981 */ /* 0x000ea2000c1e1900 */
[----:B------:R-:W-:Y:S01]  /*0a80*/  ISETP.NE.AND P0, PT, R8, 0x1, PT ;  /* 0x000000010800780c */ /* 0x000fe20003f05270 */
[----:B--2---:R-:W-:-:S12]  /*0a90*/  FFMA R14, R11, R10, R14 ;  /* 0x0000000a0b0e7223 */ /* 0x004fd8000000000e */
[----:B------:R-:W-:Y:S05]  /*0aa0*/  @!P0 BRA `(.L_x_18) ;  /* 0x00000000001c8947 */ /* 0x000fea0003800000 */
[----:B------:R-:W-:Y:S01]  /*0ab0*/  ISETP.NE.AND P0, PT, R8, 0x2, PT ;  /* 0x000000020800780c */ /* 0x000fe20003f05270 */
[----:B------:R-:W2:Y:S04]  /*0ac0*/  LDG.E R11, desc[UR8][R4.64+0x4] ;  /* 0x00000408040b7981 */ /* 0x000ea8000c1e1900 */
[----:B------:R-:W2:Y:S08]  /*0ad0*/  LDG.E R10, desc[UR8][R2.64+0x4] ;  /* 0x00000408020a7981 */ /* 0x000eb0000c1e1900 */
[----:B------:R-:W3:Y:S04]  /*0ae0*/  @P0 LDG.E R13, desc[UR8][R4.64+0x8] ;  /* 0x00000808040d0981 */ /* 0x000ee8000c1e1900 */
[----:B------:R-:W3:Y:S01]  /*0af0*/  @P0 LDG.E R12, desc[UR8][R2.64+0x8] ;  /* 0x00000808020c0981 */ /* 0x000ee2000c1e1900 */
[----:B--2---:R-:W-:-:S04]  /*0b00*/  FFMA R14, R11, R10, R14 ;  /* 0x0000000a0b0e7223 */ /* 0x004fc8000000000e */
[----:B---3--:R-:W-:-:S07]  /*0b10*/  @P0 FFMA R14, R13, R12, R14 ;  /* 0x0000000c0d0e0223 */ /* 0x008fce000000000e */
.L_x_18:
[----:B------:R-:W-:Y:S05]  /*0b20*/  BRA.U UP1, `(.L_x_21) ;  /* 0xfffffff5019c7547 */ /* 0x000fea000b83ffff */
.L_x_15:
[----:B------:R-:W0:Y:S08]  /*0b30*/  LDC R5, c[0x0][0x3a4] ;  /* 0x0000e900ff057b82 */ /* 0x000e300000000800 */
[----:B------:R-:W1:Y:S01]  /*0b40*/  LDC.64 R2, c[0x0][0x390] ;  /* 0x0000e400ff027b82 */ /* 0x000e620000000a00 */
[----:B0-----:R-:W-:-:S04]  /*0b50*/  IMAD R0, R5, UR6, R0 ;  /* 0x0000000605007c24 */ /* 0x001fc8000f8e0200 */
[----:B------:R-:W-:-:S04]  /*0b60*/  IMAD R7, R0, R5, R7 ;  /* 0x0000000500077224 */ /* 0x000fc800078e0207 */
[----:B-1----:R-:W-:-:S05]  /*0b70*/  IMAD.WIDE R2, R7, 0x4, R2 ;  /* 0x0000000407027825 */ /* 0x002fca00078e0202 */
[----:B------:R-:W-:Y:S01]  /*0b80*/  STG.E desc[UR8][R2.64], R14 ;  /* 0x0000000e02007986 */ /* 0x000fe2000c101908 */
[----:B------:R-:W-:Y:S05]  /*0b90*/  EXIT ;  /* 0x000000000000794d */ /* 0x000fea0003800000 */
.L_x_22:
        /* <DEDUP_REMOVED lines=14> */
.L_x_54:


//--------------------- .text._Z18softmax_activationPfi --------------------------
	.section	.text._Z18softmax_activationPfi,"ax",@progbits
	.align	128
        .global         _Z18softmax_activationPfi
        .type           _Z18softmax_activationPfi,@function
        .size           _Z18softmax_activationPfi,(.L_x_51 - _Z18softmax_activationPfi)
        .other          _Z18softmax_activationPfi,@"STO_CUDA_ENTRY STV_DEFAULT"
_Z18softmax_activationPfi:
.text._Z18softmax_activationPfi:
[----:B------:R-:W-:Y:S08]  /*0000*/  LDC R1, c[0x0][0x37c] ;  /* 0x0000df00ff017b82 */ /* 0x000ff00000000800 */
[----:B------:R-:W0:Y:S01]  /*0010*/  LDC.64 R2, c[0x0][0x380] ;  /* 0x0000e000ff027b82 */ /* 0x000e220000000a00 */
[----:B------:R-:W0:Y:S01]  /*0020*/  LDCU.64 UR8, c[0x0][0x358] ;  /* 0x00006b00ff0877ac */ /* 0x000e220008000a00 */
[----:B------:R-:W1:Y:S01]  /*0030*/  S2R R0, SR_TID.X ;  /* 0x0000000000007919 */ /* 0x000e620000002100 */
[----:B------:R-:W1:Y:S01]  /*0040*/  LDCU UR4, c[0x0][0x388] ;  /* 0x00007100ff0477ac */ /* 0x000e620008000800 */
[----:B0-----:R0:W5:Y:S01]  /*0050*/  LDG.E R7, desc[UR8][R2.64] ;  /* 0x0000000802077981 */ /* 0x001162000c1e1900 */
[----:B------:R-:W-:Y:S01]  /*0060*/  BSSY.RECONVERGENT B0, `(.L_x_23) ;  /* 0x000000d000007945 */ /* 0x000fe20003800200 */
[----:B-1----:R-:W-:-:S13]  /*0070*/  ISETP.GE.AND P0, PT, R0, UR4, PT ;  /* 0x0000000400007c0c */ /* 0x002fda000bf06270 */
[----:B0-----:R-:W-:Y:S05]  /*0080*/  @P0 BRA `(.L_x_24) ;  /* 0x0000000000280947 */ /* 0x001fea0003800000 */
[----:B------:R-:W0:Y:S01]  /*0090*/  LDC R6, c[0x0][0x360] ;  /* 0x0000d800ff067b82 */ /* 0x000e220000000800 */
[----:B------:R-:W-:-:S07]  /*00a0*/  IMAD.MOV.U32 R9, RZ, RZ, R0 ;  /* 0x000000ffff097224 */ /* 0x000fce00078e0000 */
[----:B------:R-:W1:Y:S02]  /*00b0*/  LDC.64 R4, c[0x0][0x380] ;  /* 0x0000e000ff047b82 */ /* 0x000e640000000a00 */
.L_x_25:
[----:B-1----:R-:W-:-:S06]  /*00c0*/  IMAD.WIDE R2, R9, 0x4, R4 ;  /* 0x0000000409027825 */ /* 0x002fcc00078e0204 */
[----:B------:R-:W2:Y:S01]  /*00d0*/  LDG.E R2, desc[UR8][R2.64] ;  /* 0x0000000802027981 */ /* 0x000ea2000c1e1900 */
[----:B0-----:R-:W-:-:S05]  /*00e0*/  IMAD.IADD R9, R6, 0x1, R9 ;  /* 0x0000000106097824 */ /* 0x001fca00078e0209 */
[----:B------:R-:W-:Y:S02]  /*00f0*/  ISETP.GE.AND P1, PT, R9, UR4, PT ;  /* 0x0000000409007c0c */ /* 0x000fe4000bf26270 */
[----:B--2--5:R-:W-:-:S04]  /*0100*/  FSETP.GT.AND P0, PT, R2, R7, PT ;  /* 0x000000070200720b */ /* 0x024fc80003f04000 */
[----:B------:R-:W-:-:S07]  /*0110*/  FSEL R7, R2, R7, P0 ;  /* 0x0000000702077208 */ /* 0x000fce0000000000 */
[----:B------:R-:W-:Y:S05]  /*0120*/  @!P1 BRA `(.L_x_25) ;  /* 0xfffffffc00e49947 */ /* 0x000fea000383ffff */
.L_x_24:
[----:B------:R-:W-:Y:S05]  /*0130*/  BSYNC.RECONVERGENT B0 ;  /* 0x0000000000007941 */ /* 0x000fea0003800200 */
.L_x_23:
[----:B------:R-:W0:Y:S01]  /*0140*/  S2UR UR5, SR_CgaCtaId ;  /* 0x00000000000579c3 */ /* 0x000e220000008800 */
[----:B------:R-:W-:Y:S02]  /*0150*/  UMOV UR4, 0x400 ;  /* 0x0000040000047882 */ /* 0x000fe40000000000 */
[----:B0-----:R-:W-:-:S06]  /*0160*/  ULEA UR4, UR5, UR4, 0x18 ;  /* 0x0000000405047291 */ /* 0x001fcc000f8ec0ff */
[----:B------:R-:W-:-:S05]  /*0170*/  LEA R6, R0, UR4, 0x2 ;  /* 0x0000000400067c11 */ /* 0x000fca000f8e10ff */
[----:B------:R-:W0:Y:S01]  /*0180*/  LDCU UR4, c[0x0][0x360] ;  /* 0x00006c00ff0477ac */ /* 0x000e220008000800 */
[----:B-----5:R1:W-:Y:S01]  /*0190*/  STS [R6], R7 ;  /* 0x0000000706007388 */ /* 0x0203e20000000800 */
[----:B0-----:R-:W-:Y:S01]  /*01a0*/  UISETP.GE.U32.AND UP0, UPT, UR4, 0x2, UPT ;  /* 0x000000020400788c */ /* 0x001fe2000bf06070 */
[----:B------:R-:W-:Y:S08]  /*01b0*/  BAR.SYNC.DEFER_BLOCKING 0x0 ;  /* 0x0000000000007b1d */ /* 0x000ff00000010000 */
[----:B-1----:R-:W-:Y:S05]  /*01c0*/  BRA.U !UP0, `(.L_x_26) ;  /* 0x00000001083c7547 */ /* 0x002fea000b800000 */
[----:B------:R-:W-:-:S07]  /*01d0*/  IMAD.U32 R3, RZ, RZ, UR4 ;  /* 0x00000004ff037e24 */ /* 0x000fce000f8e00ff */
.L_x_29:
[--C-:B------:R-:W-:Y:S01]  /*01e0*/  IMAD.MOV.U32 R5, RZ, RZ, R3.reuse ;  /* 0x000000ffff057224 */ /* 0x100fe200078e0003 */
[----:B------:R-:W-:Y:S01]  /*01f0*/  SHF.R.U32.HI R3, RZ, 0x1, R3 ;  /* 0x00000001ff037819 */ /* 0x000fe20000011603 */
[----:B------:R-:W-:Y:S03]  /*0200*/  BSSY.RECONVERGENT B0, `(.L_x_27) ;  /* 0x0000008000007945 */ /* 0x000fe60003800200 */
[----:B------:R-:W-:-:S13]  /*0210*/  ISETP.GE.U32.AND P0, PT, R0, R3, PT ;  /* 0x000000030000720c */ /* 0x000fda0003f06070 */
[----:B0-----:R-:W-:Y:S05]  /*0220*/  @P0 BRA `(.L_x_28) ;  /* 0x0000000000140947 */ /* 0x001fea0003800000 */
[----:B------:R-:W-:Y:S01]  /*0230*/  IMAD R2, R3, 0x4, R6 ;  /* 0x0000000403027824 */ /* 0x000fe200078e0206 */
[----:B------:R-:W-:Y:S04]  /*0240*/  LDS R4, [R6] ;  /* 0x0000000006047984 */ /* 0x000fe80000000800 */
[----:B------:R-:W0:Y:S02]  /*0250*/  LDS R7, [R2] ;  /* 0x0000000002077984 */ /* 0x000e240000000800 */
[----:B0-----:R-:W-:-:S13]  /*0260*/  FSETP.GT.AND P0, PT, R7, R4, PT ;  /* 0x000000040700720b */ /* 0x001fda0003f04000 */
[----:B------:R0:W-:Y:S02]  /*0270*/  @P0 STS [R6], R7 ;  /* 0x0000000706000388 */ /* 0x0001e40000000800 */
.L_x_28:
[----:B------:R-:W-:Y:S05]  /*0280*/  BSYNC.RECONVERGENT B0 ;  /* 0x0000000000007941 */ /* 0x000fea0003800200 */
.L_x_27:
[----:B------:R-:W-:Y:S01]  /*0290*/  BAR.SYNC.DEFER_BLOCKING 0x0 ;  /* 0x0000000000007b1d */ /* 0x000fe20000010000 */
[----:B------:R-:W-:-:S13]  /*02a0*/  ISETP.GT.U32.AND P0, PT, R5, 0x3, PT ;  /* 0x000000030500780c */ /* 0x000fda0003f04070 */
[----:B------:R-:W-:Y:S05]  /*02b0*/  @P0 BRA `(.L_x_29) ;  /* 0xfffffffc00c80947 */ /* 0x000fea000383ffff */
.L_x_26:
[----:B------:R-:W1:Y:S01]  /*02c0*/  LDCU UR7, c[0x0][0x388] ;  /* 0x00007100ff0777ac */ /* 0x000e620008000800 */
[----:B------:R-:W2:Y:S01]  /*02d0*/  S2R R13, SR_CTAID.X ;  /* 0x00000000000d7919 */ /* 0x000ea20000002500 */
[----:B------:R-:W-:Y:S01]  /*02e0*/  BSSY.RECONVERGENT B0, `(.L_x_30) ;  /* 0x000001d000007945 */ /* 0x000fe20003800200 */
[----:B0-----:R-:W-:Y:S01]  /*02f0*/  IMAD.MOV.U32 R7, RZ, RZ, RZ ;  /* 0x000000ffff077224 */ /* 0x001fe200078e00ff */
[----:B-1----:R-:W-:-:S13]  /*0300*/  ISETP.GE.AND P0, PT, R0, UR7, PT ;  /* 0x0000000700007c0c */ /* 0x002fda000bf06270 */
[----:B------:R-:W-:Y:S05]  /*0310*/  @P0 BRA `(.L_x_31) ;  /* 0x0000000000640947 */ /* 0x000fea0003800000 */
[----:B------:R-:W0:Y:S01]  /*0320*/  S2UR UR6, SR_CgaCtaId ;  /* 0x00000000000679c3 */ /* 0x000e220000008800 */
[----:B------:R-:W-:Y:S01]  /*0330*/  UMOV UR5, 0x400 ;  /* 0x0000040000057882 */ /* 0x000fe20000000000 */
[----:B------:R-:W-:Y:S02]  /*0340*/  IMAD.MOV.U32 R7, RZ, RZ, RZ ;  /* 0x000000ffff077224 */ /* 0x000fe400078e00ff */
[----:B------:R-:W-:-:S04]  /*0350*/  IMAD.MOV.U32 R9, RZ, RZ, R0 ;  /* 0x000000ffff097224 */ /* 0x000fc800078e0000 */
[----:B------:R-:W1:Y:S01]  /*0360*/  LDC.64 R2, c[0x0][0x380] ;  /* 0x0000e000ff027b82 */ /* 0x000e620000000a00 */
[----:B0-----:R-:W-:-:S09]  /*0370*/  ULEA UR5, UR6, UR5, 0x18 ;  /* 0x0000000506057291 */ /* 0x001fd2000f8ec0ff */
[----:B------:R-:W0:Y:S03]  /*0380*/  LDS R8, [UR5] ;  /* 0x00000005ff087984 */ /* 0x000e260008000800 */
.L_x_32:
[----:B-1-3--:R-:W-:-:S05]  /*0390*/  IMAD.WIDE R4, R9, 0x4, R2 ;  /* 0x0000000409047825 */ /* 0x00afca00078e0202 */
[----:B------:R-:W0:Y:S01]  /*03a0*/  LDG.E R11, desc[UR8][R4.64] ;  /* 0x00000008040b7981 */ /* 0x000e22000c1e1900 */
[----:B------:R-:W-:Y:S02]  /*03b0*/  IMAD.MOV.U32 R10, RZ, RZ, 0x3bbb989d ;  /* 0x3bbb989dff0a7424 */ /* 0x000fe400078e00ff */
[----:B------:R-:W-:Y:S02]  /*03c0*/  IMAD.MOV.U32 R15, RZ, RZ, 0x437c0000 ;  /* 0x437c0000ff0f7424 */ /* 0x000fe400078e00ff */
[----:B------:R-:W-:-:S05]  /*03d0*/  VIADD R9, R9, UR4 ;  /* 0x0000000409097c36 */ /* 0x000fca0008000000 */
[----:B------:R-:W-:Y:S01]  /*03e0*/  ISETP.GE.AND P0, PT, R9, UR7, PT ;  /* 0x0000000709007c0c */ /* 0x000fe2000bf06270 */
[----:B0-----:R-:W-:-:S04]  /*03f0*/  FADD R11, -R8, R11 ;  /* 0x0000000b080b7221 */ /* 0x001fc80000000100 */
[----:B------:R-:W-:-:S04]  /*0400*/  FFMA.SAT R10, R11, R10, 0.5 ;  /* 0x3f0000000b0a7423 */ /* 0x000fc8000000200a */
[----:B------:R-:W-:-:S04]  /*0410*/  FFMA.RM R10, R10, R15, 12582913 ;  /* 0x4b4000010a0a7423 */ /* 0x000fc8000000400f */
[C---:B------:R-:W-:Y:S01]  /*0420*/  FADD R12, R10.reuse, -12583039 ;  /* 0xcb40007f0a0c7421 */ /* 0x040fe20000000000 */
[----:B------:R-:W-:-:S03]  /*0430*/  IMAD.SHL.U32 R10, R10, 0x800000, RZ ;  /* 0x008000000a0a7824 */ /* 0x000fc600078e00ff */
[----:B------:R-:W-:-:S04]  /*0440*/  FFMA R12, R11, 1.4426950216293334961, -R12 ;  /* 0x3fb8aa3b0b0c7823 */ /* 0x000fc8000000080c */
[----:B------:R-:W-:-:S04]  /*0450*/  FFMA R12, R11, 1.925963033500011079e-08, R12 ;  /* 0x32a570600b0c7823 */ /* 0x000fc8000000000c */
[----:B------:R-:W0:Y:S02]  /*0460*/  MUFU.EX2 R11, R12 ;  /* 0x0000000c000b7308 */ /* 0x000e240000000800 */
[----:B0-----:R-:W-:-:S04]  /*0470*/  FMUL R10, R10, R11 ;  /* 0x0000000b0a0a7220 */ /* 0x001fc80000400000 */
[----:B------:R-:W-:Y:S01]  /*0480*/  FADD R7, R10, R7 ;  /* 0x000000070a077221 */ /* 0x000fe20000000000 */
[----:B------:R3:W-:Y:S01]  /*0490*/  STG.E desc[UR8][R4.64], R10 ;  /* 0x0000000a04007986 */ /* 0x0007e2000c101908 */
[----:B------:R-:W-:Y:S05]  /*04a0*/  @!P0 BRA `(.L_x_32) ;  /* 0xfffffffc00b88947 */ /* 0x000fea000383ffff */
.L_x_31:
[----:B------:R-:W-:Y:S05]  /*04b0*/  BSYNC.RECONVERGENT B0 ;  /* 0x0000000000007941 */ /* 0x000fea0003800200 */
.L_x_30:
[----:B------:R0:W-:Y:S01]  /*04c0*/  STS [R6], R7 ;  /* 0x0000000706007388 */ /* 0x0001e20000000800 */
[----:B------:R-:W-:Y:S01]  /*04d0*/  UISETP.GE.U32.AND UP0, UPT, UR4, 0x2, UPT ;  /* 0x000000020400788c */ /* 0x000fe2000bf06070 */
[----:B------:R-:W-:Y:S08]  /*04e0*/  BAR.SYNC.DEFER_BLOCKING 0x0 ;  /* 0x0000000000007b1d */ /* 0x000ff00000010000 */
[----:B0-----:R-:W-:Y:S05]  /*04f0*/  BRA.U !UP0, `(.L_x_33) ;  /* 0x0000000108307547 */ /* 0x001fea000b800000 */
[----:B------:R-:W-:-:S07]  /*0500*/  MOV R2, UR4 ;  /* 0x0000000400027c02 */ /* 0x000fce0008000f00 */
.L_x_34:
[----:B------:R-:W-:-:S04]  /*0510*/  SHF.R.U32.HI R7, RZ, 0x1, R2 ;  /* 0x00000001ff077819 */ /* 0x000fc80000011602 */
[----:B------:R-:W-:-:S13]  /*0520*/  ISETP.GE.U32.AND P0, PT, R0, R7, PT ;  /* 0x000000070000720c */ /* 0x000fda0003f06070 */
[----:B------:R-:W-:Y:S01]  /*0530*/  @!P0 IMAD R3, R7, 0x4, R6 ;  /* 0x0000000407038824 */ /* 0x000fe200078e0206 */
[----:B---3--:R-:W-:Y:S05]  /*0540*/  @!P0 LDS R4, [R6] ;  /* 0x0000000006048984 */ /* 0x008fea0000000800 */
[----:B------:R-:W0:Y:S02]  /*0550*/  @!P0 LDS R3, [R3] ;  /* 0x0000000003038984 */ /* 0x000e240000000800 */
[----:B0-----:R-:W-:-:S05]  /*0560*/  @!P0 FADD R5, R3, R4 ;  /* 0x0000000403058221 */ /* 0x001fca0000000000 */
[----:B------:R0:W-:Y:S01]  /*0570*/  @!P0 STS [R6], R5 ;  /* 0x0000000506008388 */ /* 0x0001e20000000800 */
[----:B------:R-:W-:Y:S01]  /*0580*/  BAR.SYNC.DEFER_BLOCKING 0x0 ;  /* 0x0000000000007b1d */ /* 0x000fe20000010000 */
[----:B------:R-:W-:Y:S01]  /*0590*/  ISETP.GT.U32.AND P0, PT, R2, 0x3, PT ;  /* 0x000000030200780c */ /* 0x000fe20003f04070 */
[----:B------:R-:W-:-:S12]  /*05a0*/  IMAD.MOV.U32 R2, RZ, RZ, R7 ;  /* 0x000000ffff027224 */ /* 0x000fd800078e0007 */
[----:B0-----:R-:W-:Y:S05]  /*05b0*/  @P0 BRA `(.L_x_34) ;  /* 0xfffffffc00d40947 */ /* 0x001fea000383ffff */
.L_x_33:
[----:B------:R-:W0:Y:S01]  /*05c0*/  LDCU UR5, c[0x0][0x388] ;  /* 0x00007100ff0577ac */ /* 0x000e220008000800 */
[----:B--2---:R-:W-:-:S05]  /*05d0*/  IMAD R9, R13, UR4, R0 ;  /* 0x000000040d097c24 */ /* 0x004fca000f8e0200 */
[----:B0-----:R-:W-:-:S13]  /*05e0*/  ISETP.GE.AND P0, PT, R9, UR5, PT ;  /* 0x0000000509007c0c */ /* 0x001fda000bf06270 */
[----:B------:R-:W-:Y:S05]  /*05f0*/  @P0 EXIT ;  /* 0x000000000000094d */ /* 0x000fea0003800000 */
[----:B------:R-:W0:Y:S01]  /*0600*/  S2UR UR6, SR_CgaCtaId ;  /* 0x00000000000679c3 */ /* 0x000e220000008800 */
[----:B------:R-:W-:-:S07]  /*0610*/  UMOV UR5, 0x400 ;  /* 0x0000040000057882 */ /* 0x000fce0000000000 */
[----:B---3--:R-:W1:Y:S01]  /*0620*/  LDC.64 R4, c[0x0][0x380] ;  /* 0x0000e000ff047b82 */ /* 0x008e620000000a00 */
[----:B0-----:R-:W-:Y:S01]  /*0630*/  ULEA UR5, UR6, UR5, 0x18 ;  /* 0x0000000506057291 */ /* 0x001fe2000f8ec0ff */
[----:B------:R-:W0:Y:S08]  /*0640*/  LDCU UR6, c[0x0][0x388] ;  /* 0x00007100ff0677ac */ /* 0x000e300008000800 */
[----:B------:R-:W2:Y:S02]  /*0650*/  LDS R3, [UR5] ;  /* 0x00000005ff037984 */ /* 0x000ea40008000800 */
[----:B------:R-:W3:Y:S02]  /*0660*/  LDCU UR5, c[0x0][0x370] ;  /* 0x00006e00ff0577ac */ /* 0x000ee40008000800 */
[----:B0--3--:R-:W-:-:S12]  /*0670*/  UIMAD UR4, UR4, UR5, URZ ;  /* 0x00000005040472a4 */ /* 0x009fd8000f8e02ff */
.L_x_37:
[----:B01----:R-:W-:-:S05]  /*0680*/  IMAD.WIDE R6, R9, 0x4, R4 ;  /* 0x0000000409067825 */ /* 0x003fca00078e0204 */
[----:B------:R-:W3:Y:S01]  /*0690*/  LDG.E R0, desc[UR8][R6.64] ;  /* 0x0000000806007981 */ /* 0x000ee2000c1e1900 */
[----:B--2---:R-:W0:Y:S01]  /*06a0*/  MUFU.RCP R2, R3 ;  /* 0x0000000300027308 */ /* 0x004e220000001000 */
[----:B------:R-:W-:Y:S01]  /*06b0*/  VIADD R9, R9, UR4 ;  /* 0x0000000409097c36 */ /* 0x000fe20008000000 */
[----:B------:R-:W-:Y:S04]  /*06c0*/  BSSY.RECONVERGENT B0, `(.L_x_35) ;  /* 0x000000c000007945 */ /* 0x000fe80003800200 */
[----:B------:R-:W-:Y:S01]  /*06d0*/  ISETP.GE.AND P2, PT, R9, UR6, PT ;  /* 0x0000000609007c0c */ /* 0x000fe2000bf46270 */
[----:B0-----:R-:W-:-:S04]  /*06e0*/  FFMA R11, -R3, R2, 1 ;  /* 0x3f800000030b7423 */ /* 0x001fc80000000102 */
[----:B------:R-:W-:Y:S01]  /*06f0*/  FFMA R11, R2, R11, R2 ;  /* 0x0000000b020b7223 */ /* 0x000fe20000000002 */
[----:B---3--:R-:W0:Y:S03]  /*0700*/  FCHK P0, R0, R3 ;  /* 0x0000000300007302 */ /* 0x008e260000000000 */
[----:B------:R-:W-:-:S04]  /*0710*/  FFMA R2, R0, R11, RZ ;  /* 0x0000000b00027223 */ /* 0x000fc800000000ff */
[----:B------:R-:W-:-:S04]  /*0720*/  FFMA R8, -R3, R2, R0 ;  /* 0x0000000203087223 */ /* 0x000fc80000000100 */
[----:B------:R-:W-:Y:S01]  /*0730*/  FFMA R11, R11, R8, R2 ;  /* 0x000000080b0b7223 */ /* 0x000fe20000000002 */
[----:B0-----:R-:W-:Y:S06]  /*0740*/  @!P0 BRA `(.L_x_36) ;  /* 0x00000000000c8947 */ /* 0x001fec0003800000 */
[----:B------:R-:W-:-:S07]  /*0750*/  MOV R2, 0x770 ;  /* 0x0000077000027802 */ /* 0x000fce0000000f00 */
[----:B------:R-:W-:Y:S05]  /*0760*/  CALL.REL.NOINC `($__internal_0_$__cuda_sm3x_div_rn_noftz_f32_slowpath) ;  /* 0x0000000000147944 */ /* 0x000fea0003c00000 */
[----:B------:R-:W-:-:S07]  /*0770*/  IMAD.MOV.U32 R11, RZ, RZ, R0 ;  /* 0x000000ffff0b7224 */ /* 0x000fce00078e0000 */
.L_x_36:
[----:B------:R-:W-:Y:S05]  /*0780*/  BSYNC.RECONVERGENT B0 ;  /* 0x0000000000007941 */ /* 0x000fea0003800200 */
.L_x_35:
[----:B------:R0:W-:Y:S01]  /*0790*/  STG.E desc[UR8][R6.64], R11 ;  /* 0x0000000b06007986 */ /* 0x0001e2000c101908 */
[----:B------:R-:W-:Y:S05]  /*07a0*/  @!P2 BRA `(.L_x_37) ;  /* 0xfffffffc00b4a947 */ /* 0x000fea000383ffff */
[----:B------:R-:W-:Y:S05]  /*07b0*/  EXIT ;  /* 0x000000000000794d */ /* 0x000fea0003800000 */
        .weak           $__internal_0_$__cuda_sm3x_div_rn_noftz_f32_slowpath
        .type           $__internal_0_$__cuda_sm3x_div_rn_noftz_f32_slowpath,@function
        .size           $__internal_0_$__cuda_sm3x_div_rn_noftz_f32_slowpath,(.L_x_51 - $__internal_0_$__cuda_sm3x_div_rn_noftz_f32_slowpath)
$__internal_0_$__cuda_sm3x_div_rn_noftz_f32_slowpath:
[--C-:B------:R-:W-:Y:S01]  /*07c0*/  SHF.R.U32.HI R10, RZ, 0x17, R3.reuse ;  /* 0x00000017ff0a7819 */ /* 0x100fe20000011603 */
[----:B------:R-:W-:Y:S01]  /*07d0*/  BSSY.RECONVERGENT B1, `(.L_x_38) ;  /* 0x0000064000017945 */ /* 0x000fe20003800200 */
[--C-:B------:R-:W-:Y:S01]  /*07e0*/  SHF.R.U32.HI R8, RZ, 0x17, R0.reuse ;  /* 0x00000017ff087819 */ /* 0x100fe20000011600 */
[----:B------:R-:W-:Y:S01]  /*07f0*/  IMAD.MOV.U32 R11, RZ, RZ, R0 ;  /* 0x000000ffff0b7224 */ /* 0x000fe200078e0000 */
[----:B------:R-:W-:Y:S01]  /*0800*/  LOP3.LUT R10, R10, 0xff, RZ, 0xc0, !PT ;  /* 0x000000ff0a0a7812 */ /* 0x000fe200078ec0ff */
[----:B------:R-:W-:Y:S01]  /*0810*/  IMAD.MOV.U32 R12, RZ, RZ, R3 ;  /* 0x000000ffff0c7224 */ /* 0x000fe200078e0003 */
[----:B------:R-:W-:-:S03]  /*0820*/  LOP3.LUT R16, R8, 0xff, RZ, 0xc0, !PT ;  /* 0x000000ff08107812 */ /* 0x000fc600078ec0ff */
[----:B------:R-:W-:Y:S02]  /*0830*/  VIADD R13, R10, 0xffffffff ;  /* 0xffffffff0a0d7836 */ /* 0x000fe40000000000 */
[----:B------:R-:W-:-:S03]  /*0840*/  VIADD R14, R16, 0xffffffff ;  /* 0xffffffff100e7836 */ /* 0x000fc60000000000 */
[----:B------:R-:W-:-:S04]  /*0850*/  ISETP.GT.U32.AND P0, PT, R13, 0xfd, PT ;  /* 0x000000fd0d00780c */ /* 0x000fc80003f04070 */
[----:B------:R-:W-:-:S13]  /*0860*/  ISETP.GT.U32.OR P0, PT, R14, 0xfd, P0 ;  /* 0x000000fd0e00780c */ /* 0x000fda0000704470 */
[----:B------:R-:W-:Y:S01]  /*0870*/  @!P0 MOV R8, RZ ;  /* 0x000000ff00088202 */ /* 0x000fe20000000f00 */
[----:B------:R-:W-:Y:S06]  /*0880*/  @!P0 BRA `(.L_x_39) ;  /* 0x00000000005c8947 */ /* 0x000fec0003800000 */
[----:B------:R-:W-:Y:S02]  /*0890*/  FSETP.GTU.FTZ.AND P1, PT, |R3|, +INF , PT ;  /* 0x7f8000000300780b */ /* 0x000fe40003f3c200 */
[----:B------:R-:W-:-:S04]  /*08a0*/  FSETP.GTU.FTZ.AND P0, PT, |R0|, +INF , PT ;  /* 0x7f8000000000780b */ /* 0x000fc80003f1c200 */
[----:B------:R-:W-:-:S13]  /*08b0*/  PLOP3.LUT P0, PT, P0, P1, PT, 0xf8, 0x8f ;  /* 0x00000000008f781c */ /* 0x000fda0000703f70 */
[----:B------:R-:W-:Y:S05]  /*08c0*/  @P0 BRA `(.L_x_40) ;  /* 0x00000004004c0947 */ /* 0x000fea0003800000 */
[----:B------:R-:W-:-:S13]  /*08d0*/  LOP3.LUT P0, RZ, R12, 0x7fffffff, R11, 0xc8, !PT ;  /* 0x7fffffff0cff7812 */ /* 0x000fda000780c80b */
[----:B------:R-:W-:Y:S05]  /*08e0*/  @!P0 BRA `(.L_x_41) ;  /* 0x00000004003c8947 */ /* 0x000fea0003800000 */
[C---:B------:R-:W-:Y:S02]  /*08f0*/  FSETP.NEU.FTZ.AND P3, PT, |R0|.reuse, +INF , PT ;  /* 0x7f8000000000780b */ /* 0x040fe40003f7d200 */
[----:B------:R-:W-:Y:S02]  /*0900*/  FSETP.NEU.FTZ.AND P1, PT, |R3|, +INF , PT ;  /* 0x7f8000000300780b */ /* 0x000fe40003f3d200 */
[----:B------:R-:W-:-:S11]  /*0910*/  FSETP.NEU.FTZ.AND P0, PT, |R0|, +INF , PT ;  /* 0x7f8000000000780b */ /* 0x000fd60003f1d200 */
[----:B------:R-:W-:Y:S05]  /*0920*/  @!P1 BRA !P3, `(.L_x_41) ;  /* 0x00000004002c9947 */ /* 0x000fea0005800000 */
[----:B------:R-:W-:-:S04]  /*0930*/  LOP3.LUT P3, RZ, R11, 0x7fffffff, RZ, 0xc0, !PT ;  /* 0x7fffffff0bff7812 */ /* 0x000fc8000786c0ff */
[----:B------:R-:W-:-:S13]  /*0940*/  PLOP3.LUT P1, PT, P1, P3, PT, 0x2f, 0xf2 ;  /* 0x0000000000f2781c */ /* 0x000fda0000f26577 */
[----:B------:R-:W-:Y:S05]  /*0950*/  @P1 BRA `(.L_x_42) ;  /* 0x0000000400181947 */ /* 0x000fea0003800000 */
[----:B------:R-:W-:-:S04]  /*0960*/  LOP3.LUT P1, RZ, R12, 0x7fffffff, RZ, 0xc0, !PT ;  /* 0x7fffffff0cff7812 */ /* 0x000fc8000782c0ff */
[----:B------:R-:W-:-:S13]  /*0970*/  PLOP3.LUT P0, PT, P0, P1, PT, 0x2f, 0xf2 ;  /* 0x0000000000f2781c */ /* 0x000fda0000702577 */
[----:B------:R-:W-:Y:S05]  /*0980*/  @P0 BRA `(.L_x_43) ;  /* 0x0000000400000947 */ /* 0x000fea0003800000 */
[----:B------:R-:W-:Y:S02]  /*0990*/  ISETP.GE.AND P0, PT, R14, RZ, PT ;  /* 0x000000ff0e00720c */ /* 0x000fe40003f06270 */
[----:B------:R-:W-:-:S11]  /*09a0*/  ISETP.GE.AND P1, PT, R13, RZ, PT ;  /* 0x000000ff0d00720c */ /* 0x000fd60003f26270 */
[----:B------:R-:W-:Y:S02]  /*09b0*/  @P0 IMAD.MOV.U32 R8, RZ, RZ, RZ ;  /* 0x000000ffff080224 */ /* 0x000fe400078e00ff */
[----:B------:R-:W-:Y:S01]  /*09c0*/  @!P0 FFMA R11, R0, 1.84467440737095516160e+19, RZ ;  /* 0x5f800000000b8823 */ /* 0x000fe200000000ff */
[----:B------:R-:W-:Y:S02]  /*09d0*/  @!P0 IMAD.MOV.U32 R8, RZ, RZ, -0x40 ;  /* 0xffffffc0ff088424 */ /* 0x000fe400078e00ff */
[----:B------:R-:W-:Y:S02]  /*09e0*/  @!P1 FFMA R12, R3, 1.84467440737095516160e+19, RZ ;  /* 0x5f800000030c9823 */ /* 0x000fe400000000ff */
[----:B------:R-:W-:-:S07]  /*09f0*/  @!P1 VIADD R8, R8, 0x40 ;  /* 0x0000004008089836 */ /* 0x000fce0000000000 */
.L_x_39:
[----:B------:R-:W-:Y:S01]  /*0a00*/  LEA R13, R10, 0xc0800000, 0x17 ;  /* 0xc08000000a0d7811 */ /* 0x000fe200078eb8ff */
[----:B------:R-:W-:Y:S04]  /*0a10*/  BSSY.RECONVERGENT B2, `(.L_x_44) ;  /* 0x0000036000027945 */ /* 0x000fe80003800200 */
[----:B------:R-:W-:Y:S02]  /*0a20*/  IMAD.IADD R13, R12, 0x1, -R13 ;  /* 0x000000010c0d7824 */ /* 0x000fe400078e0a0d */
[----:B------:R-:W-:Y:S02]  /*0a30*/  VIADD R12, R16, 0xffffff81 ;  /* 0xffffff81100c7836 */ /* 0x000fe40000000000 */
[----:B------:R-:W0:Y:S01]  /*0a40*/  MUFU.RCP R14, R13 ;  /* 0x0000000d000e7308 */ /* 0x000e220000001000 */
[----:B------:R-:W-:Y:S01]  /*0a50*/  FADD.FTZ R15, -R13, -RZ ;  /* 0x800000ff0d0f7221 */ /* 0x000fe20000010100 */
[----:B------:R-:W-:-:S03]  /*0a60*/  IMAD R0, R12, -0x800000, R11 ;  /* 0xff8000000c007824 */ /* 0x000fc600078e020b */
[----:B0-----:R-:W-:-:S04]  /*0a70*/  FFMA R17, R14, R15, 1 ;  /* 0x3f8000000e117423 */ /* 0x001fc8000000000f */
[----:B------:R-:W-:-:S04]  /*0a80*/  FFMA R16, R14, R17, R14 ;  /* 0x000000110e107223 */ /* 0x000fc8000000000e */
[----:B------:R-:W-:-:S04]  /*0a90*/  FFMA R11, R0, R16, RZ ;  /* 0x00000010000b7223 */ /* 0x000fc800000000ff */
[----:B------:R-:W-:-:S04]  /*0aa0*/  FFMA R14, R15, R11, R0 ;  /* 0x0000000b0f0e7223 */ /* 0x000fc80000000000 */
[----:B------:R-:W-:Y:S01]  /*0ab0*/  FFMA R17, R16, R14, R11 ;  /* 0x0000000e10117223 */ /* 0x000fe2000000000b */
[----:B------:R-:W-:-:S03]  /*0ac0*/  IADD3 R11, PT, PT, R12, 0x7f, -R10 ;  /* 0x0000007f0c0b7810 */ /* 0x000fc60007ffe80a */
[----:B------:R-:W-:Y:S02]  /*0ad0*/  FFMA R14, R15, R17, R0 ;  /* 0x000000110f0e7223 */ /* 0x000fe40000000000 */
[----:B------:R-:W-:Y:S02]  /*0ae0*/  IMAD.IADD R11, R11, 0x1, R8 ;  /* 0x000000010b0b7824 */ /* 0x000fe400078e0208 */
[----:B------:R-:W-:-:S05]  /*0af0*/  FFMA R0, R16, R14, R17 ;  /* 0x0000000e10007223 */ /* 0x000fca0000000011 */
[----:B------:R-:W-:-:S04]  /*0b00*/  SHF.R.U32.HI R10, RZ, 0x17, R0 ;  /* 0x00000017ff0a7819 */ /* 0x000fc80000011600 */
[----:B------:R-:W-:-:S05]  /*0b10*/  LOP3.LUT R10, R10, 0xff, RZ, 0xc0, !PT ;  /* 0x000000ff0a0a7812 */ /* 0x000fca00078ec0ff */
[----:B------:R-:W-:-:S05]  /*0b20*/  IMAD.IADD R12, R10, 0x1, R11 ;  /* 0x000000010a0c7824 */ /* 0x000fca00078e020b */
[----:B------:R-:W-:-:S04]  /*0b30*/  IADD3 R8, PT, PT, R12, -0x1, RZ ;  /* 0xffffffff0c087810 */ /* 0x000fc80007ffe0ff */
[----:B------:R-:W-:-:S13]  /*0b40*/  ISETP.GE.U32.AND P0, PT, R8, 0xfe, PT ;  /* 0x000000fe0800780c */ /* 0x000fda0003f06070 */
[----:B------:R-:W-:Y:S05]  /*0b50*/  @!P0 BRA `(.L_x_45) ;  /* 0x0000000000808947 */ /* 0x000fea0003800000 */
[----:B------:R-:W-:-:S13]  /*0b60*/  ISETP.GT.AND P0, PT, R12, 0xfe, PT ;  /* 0x000000fe0c00780c */ /* 0x000fda0003f04270 */
[----:B------:R-:W-:Y:S05]  /*0b70*/  @P0 BRA `(.L_x_46) ;  /* 0x00000000006c0947 */ /* 0x000fea0003800000 */
[----:B------:R-:W-:-:S13]  /*0b80*/  ISETP.GE.AND P0, PT, R12, 0x1, PT ;  /* 0x000000010c00780c */ /* 0x000fda0003f06270 */
[----:B------:R-:W-:Y:S05]  /*0b90*/  @P0 BRA `(.L_x_47) ;  /* 0x0000000000740947 */ /* 0x000fea0003800000 */
[----:B------:R-:W-:Y:S02]  /*0ba0*/  ISETP.GE.AND P0, PT, R12, -0x18, PT ;  /* 0xffffffe80c00780c */ /* 0x000fe40003f06270 */
[----:B------:R-:W-:-:S11]  /*0bb0*/  LOP3.LUT R0, R0, 0x80000000, RZ, 0xc0, !PT ;  /* 0x8000000000007812 */ /* 0x000fd600078ec0ff */
[----:B------:R-:W-:Y:S05]  /*0bc0*/  @!P0 BRA `(.L_x_47) ;  /* 0x0000000000688947 */ /* 0x000fea0003800000 */
[-CC-:B------:R-:W-:Y:S01]  /*0bd0*/  FFMA.RZ R8, R16, R14.reuse, R17.reuse ;  /* 0x0000000e10087223 */ /* 0x180fe2000000c011 */
[----:B------:R-:W-:Y:S02]  /*0be0*/  VIADD R13, R12, 0x20 ;  /* 0x000000200c0d7836 */ /* 0x000fe40000000000 */
[-CC-:B------:R-:W-:Y:S01]  /*0bf0*/  FFMA.RM R11, R16, R14.reuse, R17.reuse ;  /* 0x0000000e100b7223 */ /* 0x180fe20000004011 */
[----:B------:R-:W-:Y:S02]  /*0c00*/  ISETP.NE.AND P3, PT, R12, RZ, PT ;  /* 0x000000ff0c00720c */ /* 0x000fe40003f65270 */
[----:B------:R-:W-:Y:S01]  /*0c10*/  LOP3.LUT R10, R8, 0x7fffff, RZ, 0xc0, !PT ;  /* 0x007fffff080a7812 */ /* 0x000fe200078ec0ff */
[----:B------:R-:W-:Y:S01]  /*0c20*/  FFMA.RP R8, R16, R14, R17 ;  /* 0x0000000e10087223 */ /* 0x000fe20000008011 */
[----:B------:R-:W-:Y:S01]  /*0c30*/  ISETP.NE.AND P1, PT, R12, RZ, PT ;  /* 0x000000ff0c00720c */ /* 0x000fe20003f25270 */
[----:B------:R-:W-:Y:S01]  /*0c40*/  IMAD.MOV R12, RZ, RZ, -R12 ;  /* 0x000000ffff0c7224 */ /* 0x000fe200078e0a0c */
[----:B------:R-:W-:-:S02]  /*0c50*/  LOP3.LUT R10, R10, 0x800000, RZ, 0xfc, !PT ;  /* 0x008000000a0a7812 */ /* 0x000fc400078efcff */
[----:B------:R-:W-:Y:S02]  /*0c60*/  FSETP.NEU.FTZ.AND P0, PT, R8, R11, PT ;  /* 0x0000000b0800720b */ /* 0x000fe40003f1d000 */
[----:B------:R-:W-:Y:S02]  /*0c70*/  SHF.L.U32 R13, R10, R13, RZ ;  /* 0x0000000d0a0d7219 */ /* 0x000fe400000006ff */
[----:B------:R-:W-:Y:S02]  /*0c80*/  SEL R11, R12, RZ, P3 ;  /* 0x000000ff0c0b7207 */ /* 0x000fe40001800000 */
[----:B------:R-:W-:Y:S02]  /*0c90*/  ISETP.NE.AND P1, PT, R13, RZ, P1 ;  /* 0x000000ff0d00720c */ /* 0x000fe40000f25270 */
[----:B------:R-:W-:Y:S02]  /*0ca0*/  SHF.R.U32.HI R11, RZ, R11, R10 ;  /* 0x0000000bff0b7219 */ /* 0x000fe4000001160a */
[----:B------:R-:W-:-:S02]  /*0cb0*/  PLOP3.LUT P0, PT, P0, P1, PT, 0xf8, 0x8f ;  /* 0x00000000008f781c */ /* 0x000fc40000703f70 */
[----:B------:R-:W-:Y:S02]  /*0cc0*/  SHF.R.U32.HI R13, RZ, 0x1, R11 ;  /* 0x00000001ff0d7819 */ /* 0x000fe4000001160b */
[----:B------:R-:W-:-:S04]  /*0cd0*/  SEL R8, RZ, 0x1, !P0 ;  /* 0x00000001ff087807 */ /* 0x000fc80004000000 */
[----:B------:R-:W-:-:S04]  /*0ce0*/  LOP3.LUT R8, R8, 0x1, R13, 0xf8, !PT ;  /* 0x0000000108087812 */ /* 0x000fc800078ef80d */
[----:B------:R-:W-:-:S05]  /*0cf0*/  LOP3.LUT R8, R8, R11, RZ, 0xc0, !PT ;  /* 0x0000000b08087212 */ /* 0x000fca00078ec0ff */
[----:B------:R-:W-:-:S05]  /*0d00*/  IMAD.IADD R13, R13, 0x1, R8 ;  /* 0x000000010d0d7824 */ /* 0x000fca00078e0208 */
[----:B------:R-:W-:Y:S01]  /*0d10*/  LOP3.LUT R0, R13, R0, RZ, 0xfc, !PT ;  /* 0x000000000d007212 */ /* 0x000fe200078efcff */
[----:B------:R-:W-:Y:S06]  /*0d20*/  BRA `(.L_x_47) ;  /* 0x0000000000107947 */ /* 0x000fec0003800000 */
.L_x_46:
[----:B------:R-:W-:-:S04]  /*0d30*/  LOP3.LUT R0, R0, 0x80000000, RZ, 0xc0, !PT ;  /* 0x8000000000007812 */ /* 0x000fc800078ec0ff */
[----:B------:R-:W-:Y:S01]  /*0d40*/  LOP3.LUT R0, R0, 0x7f800000, RZ, 0xfc, !PT ;  /* 0x7f80000000007812 */ /* 0x000fe200078efcff */
[----:B------:R-:W-:Y:S06]  /*0d50*/  BRA `(.L_x_47) ;  /* 0x0000000000047947 */ /* 0x000fec0003800000 */
.L_x_45:
[----:B------:R-:W-:-:S07]  /*0d60*/  IMAD R0, R11, 0x800000, R0 ;  /* 0x008000000b007824 */ /* 0x000fce00078e0200 */
.L_x_47:
[----:B------:R-:W-:Y:S05]  /*0d70*/  BSYNC.RECONVERGENT B2 ;  /* 0x0000000000027941 */ /* 0x000fea0003800200 */
.L_x_44:
[----:B------:R-:W-:Y:S05]  /*0d80*/  BRA `(.L_x_48) ;  /* 0x0000000000207947 */ /* 0x000fea0003800000 */
.L_x_43:
[----:B------:R-:W-:-:S04]  /*0d90*/  LOP3.LUT R0, R12, 0x80000000, R11, 0x48, !PT ;  /* 0x800000000c007812 */ /* 0x000fc800078e480b */
[----:B------:R-:W-:Y:S01]  /*0da0*/  LOP3.LUT R0, R0, 0x7f800000, RZ, 0xfc, !PT ;  /* 0x7f80000000007812 */ /* 0x000fe200078efcff */
[----:B------:R-:W-:Y:S06]  /*0db0*/  BRA `(.L_x_48) ;  /* 0x0000000000147947 */ /* 0x000fec0003800000 */
.L_x_42:
[----:B------:R-:W-:Y:S01]  /*0dc0*/  LOP3.LUT R0, R12, 0x80000000, R11, 0x48, !PT ;  /* 0x800000000c007812 */ /* 0x000fe200078e480b */
[----:B------:R-:W-:Y:S06]  /*0dd0*/  BRA `(.L_x_48) ;  /* 0x00000000000c7947 */ /* 0x000fec0003800000 */
.L_x_41:
[----:B------:R-:W0:Y:S01]  /*0de0*/  MUFU.RSQ R0, -QNAN ;  /* 0xffc0000000007908 */ /* 0x000e220000001400 */
[----:B------:R-:W-:Y:S05]  /*0df0*/  BRA `(.L_x_48) ;  /* 0x0000000000047947 */ /* 0x000fea0003800000 */
.L_x_40:
[----:B------:R-:W-:-:S07]  /*0e00*/  FADD.FTZ R0, R0, R3 ;  /* 0x0000000300007221 */ /* 0x000fce0000010000 */
.L_x_48:
[----:B------:R-:W-:Y:S05]  /*0e10*/  BSYNC.RECONVERGENT B1 ;  /* 0x0000000000017941 */ /* 0x000fea0003800200 */
.L_x_38:
[----:B------:R-:W-:Y:S02]  /*0e20*/  IMAD.MOV.U32 R10, RZ, RZ, R2 ;  /* 0x000000ffff0a7224 */ /* 0x000fe400078e0002 */
[----:B------:R-:W-:-:S04]  /*0e30*/  IMAD.MOV.U32 R11, RZ, RZ, 0x0 ;  /* 0x00000000ff0b7424 */ /* 0x000fc800078e00ff */
[----:B0-----:R-:W-:Y:S05]  /*0e40*/  RET.REL.NODEC R10 `(_Z18softmax_activationPfi) ;  /* 0xfffffff00a6c7950 */ /* 0x001fea0003c3ffff */
.L_x_49:
        /* <DEDUP_REMOVED lines=11> */
.L_x_51:


//--------------------- .text._Z15relu_activationPfi --------------------------
	.section	.text._Z15relu_activationPfi,"ax",@progbits
	.align	128
        .global         _Z15relu_activationPfi
        .type           _Z15relu_activationPfi,@function
        .size           _Z15relu_activationPfi,(.L_x_56 - _Z15relu_activationPfi)
        .other          _Z15relu_activationPfi,@"STO_CUDA_ENTRY STV_DEFAULT"
_Z15relu_activationPfi:
.text._Z15relu_activationPfi:
        /* <DEDUP_REMOVED lines=10> */
[----:B0-----:R-:W-:-:S05]  /*00a0*/  IMAD.WIDE R2, R5, 0x4, R2 ;  /* 0x0000000405027825 */ /* 0x001fca00078e0202 */
[----:B-1----:R-:W2:Y:S02]  /*00b0*/  LDG.E R0, desc[UR4][R2.64] ;  /* 0x0000000402007981 */ /* 0x002ea4000c1e1900 */
[----:B--2---:R-:W-:-:S05]  /*00c0*/  FMNMX R5, RZ, R0, !PT ;  /* 0x00000000ff057209 */ /* 0x004fca0007800000 */
[----:B------:R-:W-:Y:S01]  /*00d0*/  STG.E desc[UR4][R2.64], R5 ;  /* 0x0000000502007986 */ /* 0x000fe2000c101904 */
[----:B------:R-:W-:Y:S05]  /*00e0*/  EXIT ;  /* 0x000000000000794d */ /* 0x000fea0003800000 */
.L_x_50:
        /* <DEDUP_REMOVED lines=9> */
.L_x_56:


//--------------------- .nv.shared._Z18dense_layer_kernelPfS_S_S_ii --------------------------
	.section	.nv.shared._Z18dense_layer_kernelPfS_S_S_ii,"aw",@nobits
	.sectionflags	@""
	.align	16
	.zero		1024


//--------------------- .nv.shared.reserved.0     --------------------------
	.section	.nv.shared.reserved.0,"aw",@nobits
	.weak		__nv_reservedSMEM_offset_0_alias
	.size		__nv_reservedSMEM_offset_0_alias, 0, 64
	.other		__nv_reservedSMEM_offset_0_alias,@"STO_CUDA_RESERVED_SHARED STV_DEFAULT"
__nv_reservedSMEM_offset_0_alias:
	.zero		0
	.zero		64


//--------------------- .nv.shared._Z14pooling_kernelPfS_iiii --------------------------
	.section	.nv.shared._Z14pooling_kernelPfS_iiii,"aw",@nobits
	.sectionflags	@""
	.align	16
	.zero		1024


//--------------------- .nv.shared._Z18convolution_kernelPfS_S_iiii --------------------------
	.section	.nv.shared._Z18convolution_kernelPfS_S_iiii,"aw",@nobits
	.sectionflags	@""
	.align	16
	.zero		1024


//--------------------- .nv.shared._Z18softmax_activationPfi --------------------------
	.section	.nv.shared._Z18softmax_activationPfi,"aw",@nobits
	.sectionflags	@""
	.align	16
	.zero		1024


//--------------------- .nv.shared._Z15relu_activationPfi --------------------------
	.section	.nv.shared._Z15relu_activationPfi,"aw",@nobits
	.sectionflags	@""
	.align	16
	.zero		1024


//--------------------- .nv.constant0._Z18dense_layer_kernelPfS_S_S_ii --------------------------
	.section	.nv.constant0._Z18dense_layer_kernelPfS_S_S_ii,"a",@progbits
	.sectionflags	@""
	.align	4
.nv.constant0._Z18dense_layer_kernelPfS_S_S_ii:
	.zero		936


//--------------------- .nv.constant0._Z14pooling_kernelPfS_iiii --------------------------
	.section	.nv.constant0._Z14pooling_kernelPfS_iiii,"a",@progbits
	.sectionflags	@""
	.align	4
.nv.constant0._Z14pooling_kernelPfS_iiii:
	.zero		928


//--------------------- .nv.constant0._Z18convolution_kernelPfS_S_iiii --------------------------
	.section	.nv.constant0._Z18convolution_kernelPfS_S_iiii,"a",@progbits
	.sectionflags	@""
	.align	4
.nv.constant0._Z18convolution_kernelPfS_S_iiii:
	.zero		936


//--------------------- .nv.constant0._Z18softmax_activationPfi --------------------------
	.section	.nv.constant0._Z18softmax_activationPfi,"a",@progbits
	.sectionflags	@""
	.align	4
.nv.constant0._Z18softmax_activationPfi:
	.zero		908


//--------------------- .nv.constant0._Z15relu_activationPfi --------------------------
	.section	.nv.constant0._Z15relu_activationPfi,"a",@progbits
	.sectionflags	@""
	.align	4
.nv.constant0._Z15relu_activationPfi:
	.zero		908


//--------------------- SYMBOLS --------------------------

	.type		.nv.reservedSmem.offset0,@object
	.size		.nv.reservedSmem.offset0,0x4
	.type		.nv.reservedSmem.cap,@object
	.size		.nv.reservedSmem.cap,0x4
